//
// Generated by NVIDIA NVVM Compiler
//
// Compiler Build ID: CL-36424714
// Cuda compilation tools, release 13.0, V13.0.88
// Based on NVVM 20.0.0
//

.version 9.0
.target sm_100
.address_size 64

	// .globl	main_kernel
// _ZZ11main_kernelE15PadInput_shared has been demoted
// _ZZ11main_kernelE18placeholder_shared has been demoted

.visible .entry main_kernel(
	.param .u64 .ptr .align 1 main_kernel_param_0,
	.param .u64 .ptr .align 1 main_kernel_param_1,
	.param .u64 .ptr .align 1 main_kernel_param_2
)
.maxntid 128
{
	.reg .pred 	%p<29>;
	.reg .b16 	%rs<50>;
	.reg .b32 	%r<336>;
	.reg .b32 	%f<379>;
	.reg .b64 	%rd<156>;
	// demoted variable
	.shared .align 4 .b8 _ZZ11main_kernelE15PadInput_shared[36992];
	// demoted variable
	.shared .align 4 .b8 _ZZ11main_kernelE18placeholder_shared[1152];
	ld.param.u64 	%rd5, [main_kernel_param_1];
	ld.param.u64 	%rd4, [main_kernel_param_2];
	cvta.to.global.u64 	%rd1, %rd5;
	mov.u32 	%r1, %ctaid.x;
	setp.lt.u32 	%p2, %r1, 14;
	mov.f32 	%f359, 0f00000000;
	@%p2 bra 	$L__BB0_3;
	mul.hi.u32 	%r25, %r1, -1840700269;
	shr.u32 	%r26, %r25, 3;
	mul.lo.s32 	%r27, %r26, 14;
	sub.s32 	%r2, %r1, %r27;
	shl.b32 	%r28, %r2, 3;
	and.b32  	%r29, %r28, 112;
	mov.u32 	%r3, %tid.x;
	shr.u32 	%r30, %r3, 5;
	or.b32  	%r31, %r29, %r30;
	setp.eq.s32 	%p3, %r31, 0;
	@%p3 bra 	$L__BB0_3;
	mul.lo.s32 	%r34, %r26, 114688;
	shl.b32 	%r35, %r2, 9;
	and.b32  	%r36, %r35, 7168;
	shl.b32 	%r37, %r3, 1;
	and.b32  	%r38, %r37, 192;
	shl.b32 	%r39, %r1, 5;
	and.b32  	%r40, %r39, 32;
	and.b32  	%r41, %r3, 31;
	or.b32  	%r42, %r41, %r34;
	or.b32  	%r43, %r42, %r38;
	or.b32  	%r44, %r43, %r40;
	or.b32  	%r45, %r44, %r36;
	add.s32 	%r46, %r45, -7232;
	mul.wide.u32 	%rd6, %r46, 4;
	add.s64 	%rd7, %rd1, %rd6;
	ld.global.nc.f32 	%f359, [%rd7];
$L__BB0_3:
	setp.lt.u32 	%p4, %r1, 14;
	mov.u32 	%r4, %tid.x;
	shl.b32 	%r47, %r4, 2;
	mov.u32 	%r48, _ZZ11main_kernelE15PadInput_shared;
	add.s32 	%r5, %r48, %r47;
	st.shared.f32 	[%r5], %f359;
	mov.f32 	%f360, 0f00000000;
	@%p4 bra 	$L__BB0_5;
	mul.hi.u32 	%r49, %r1, -1840700269;
	shr.u32 	%r50, %r49, 3;
	mul.lo.s32 	%r51, %r50, 114688;
	shl.b32 	%r52, %r50, 1;
	add.s32 	%r53, %r1, %r52;
	shl.b32 	%r54, %r53, 9;
	and.b32  	%r55, %r54, 7168;
	shl.b32 	%r56, %r4, 1;
	and.b32  	%r57, %r56, 192;
	shl.b32 	%r58, %r1, 5;
	and.b32  	%r59, %r58, 32;
	and.b32  	%r60, %r4, 31;
	or.b32  	%r61, %r60, %r51;
	or.b32  	%r62, %r61, %r57;
	or.b32  	%r63, %r62, %r59;
	or.b32  	%r64, %r63, %r55;
	add.s32 	%r65, %r64, -6976;
	mul.wide.u32 	%rd8, %r65, 4;
	add.s64 	%rd9, %rd1, %rd8;
	ld.global.nc.f32 	%f360, [%rd9];
$L__BB0_5:
	setp.lt.u32 	%p5, %r1, 14;
	st.shared.f32 	[%r5+512], %f360;
	mov.f32 	%f361, 0f00000000;
	@%p5 bra 	$L__BB0_7;
	mul.hi.u32 	%r66, %r1, -1840700269;
	shr.u32 	%r67, %r66, 3;
	mul.lo.s32 	%r68, %r67, 114688;
	shl.b32 	%r69, %r67, 1;
	add.s32 	%r70, %r1, %r69;
	shl.b32 	%r71, %r70, 9;
	and.b32  	%r72, %r71, 7168;
	shl.b32 	%r73, %r4, 1;
	and.b32  	%r74, %r73, 192;
	shl.b32 	%r75, %r1, 5;
	and.b32  	%r76, %r75, 32;
	and.b32  	%r77, %r4, 31;
	or.b32  	%r78, %r77, %r68;
	or.b32  	%r79, %r78, %r74;
	or.b32  	%r80, %r79, %r76;
	or.b32  	%r81, %r80, %r72;
	add.s32 	%r82, %r81, -6720;
	mul.wide.u32 	%rd10, %r82, 4;
	add.s64 	%rd11, %rd1, %rd10;
	ld.global.nc.f32 	%f361, [%rd11];
$L__BB0_7:
	setp.lt.u32 	%p6, %r1, 14;
	st.shared.f32 	[%r5+1024], %f361;
	mov.f32 	%f362, 0f00000000;
	@%p6 bra 	$L__BB0_9;
	mul.hi.u32 	%r83, %r1, -1840700269;
	shr.u32 	%r84, %r83, 3;
	mul.lo.s32 	%r85, %r84, 114688;
	shl.b32 	%r86, %r84, 1;
	add.s32 	%r87, %r1, %r86;
	shl.b32 	%r88, %r87, 9;
	and.b32  	%r89, %r88, 7168;
	shl.b32 	%r90, %r4, 1;
	and.b32  	%r91, %r90, 192;
	shl.b32 	%r92, %r1, 5;
	and.b32  	%r93, %r92, 32;
	and.b32  	%r94, %r4, 31;
	or.b32  	%r95, %r94, %r85;
	or.b32  	%r96, %r95, %r91;
	or.b32  	%r97, %r96, %r93;
	or.b32  	%r98, %r97, %r89;
	add.s32 	%r99, %r98, -6464;
	mul.wide.u32 	%rd12, %r99, 4;
	add.s64 	%rd13, %rd1, %rd12;
	ld.global.nc.f32 	%f362, [%rd13];
$L__BB0_9:
	st.shared.f32 	[%r5+1536], %f362;
	mul.hi.u32 	%r100, %r1, -1840700269;
	shr.u32 	%r6, %r100, 3;
	shl.b32 	%r101, %r6, 4;
	setp.gt.u32 	%p7, %r4, 31;
	selp.u32 	%r102, 1, 0, %p7;
	or.b32  	%r103, %r101, %r102;
	setp.eq.s32 	%p8, %r103, 0;
	mov.f32 	%f363, 0f00000000;
	@%p8 bra 	$L__BB0_12;
	mul.lo.s32 	%r106, %r6, 14;
	sub.s32 	%r7, %r1, %r106;
	shl.b32 	%r107, %r7, 3;
	and.b32  	%r108, %r107, 112;
	shr.u32 	%r109, %r4, 5;
	setp.lt.u32 	%p9, %r4, 32;
	selp.b32 	%r110, 16, -1, %p9;
	add.s32 	%r8, %r110, %r109;
	or.b32  	%r111, %r108, %r8;
	setp.eq.s32 	%p10, %r111, 0;
	@%p10 bra 	$L__BB0_12;
	setp.gt.u32 	%p11, %r4, 31;
	mul.lo.s32 	%r112, %r6, 114688;
	selp.b32 	%r113, 7168, 0, %p11;
	shl.b32 	%r114, %r7, 9;
	and.b32  	%r115, %r114, 7168;
	shl.b32 	%r116, %r8, 6;
	shl.b32 	%r117, %r1, 5;
	and.b32  	%r118, %r117, 32;
	and.b32  	%r119, %r4, 31;
	or.b32  	%r120, %r119, %r113;
	or.b32  	%r121, %r112, %r120;
	or.b32  	%r122, %r121, %r118;
	add.s32 	%r123, %r122, %r115;
	add.s32 	%r124, %r123, %r116;
	add.s32 	%r125, %r124, -7232;
	mul.wide.s32 	%rd14, %r125, 4;
	add.s64 	%rd15, %rd1, %rd14;
	ld.global.nc.f32 	%f363, [%rd15];
$L__BB0_12:
	st.shared.f32 	[%r5+2048], %f363;
	mul.lo.s32 	%r9, %r6, 114688;
	mul.lo.s32 	%r128, %r6, 14;
	sub.s32 	%r10, %r1, %r128;
	shl.b32 	%r129, %r10, 9;
	and.b32  	%r11, %r129, 7168;
	shl.b32 	%r130, %r4, 1;
	and.b32  	%r12, %r130, 192;
	shl.b32 	%r131, %r1, 5;
	and.b32  	%r13, %r131, 32;
	and.b32  	%r14, %r4, 31;
	or.b32  	%r132, %r14, %r9;
	or.b32  	%r15, %r132, 7168;
	or.b32  	%r133, %r15, %r12;
	or.b32  	%r134, %r133, %r13;
	add.s32 	%r16, %r134, %r11;
	add.s32 	%r135, %r16, -7040;
	mul.wide.u32 	%rd16, %r135, 4;
	add.s64 	%rd17, %rd1, %rd16;
	ld.global.nc.f32 	%f49, [%rd17];
	st.shared.f32 	[%r5+2560], %f49;
	add.s32 	%r136, %r16, -6784;
	mul.wide.u32 	%rd18, %r136, 4;
	add.s64 	%rd19, %rd1, %rd18;
	ld.global.nc.f32 	%f50, [%rd19];
	st.shared.f32 	[%r5+3072], %f50;
	add.s32 	%r137, %r16, -6528;
	mul.wide.u32 	%rd20, %r137, 4;
	add.s64 	%rd21, %rd1, %rd20;
	ld.global.nc.f32 	%f51, [%rd21];
	st.shared.f32 	[%r5+3584], %f51;
	shl.b32 	%r138, %r10, 3;
	and.b32  	%r17, %r138, 112;
	shr.u32 	%r18, %r4, 5;
	setp.lt.u32 	%p12, %r4, 64;
	selp.b32 	%r139, 15, -2, %p12;
	add.s32 	%r19, %r139, %r18;
	or.b32  	%r20, %r17, %r19;
	setp.eq.s32 	%p13, %r20, 0;
	mov.f32 	%f364, 0f00000000;
	@%p13 bra 	$L__BB0_14;
	cvt.u16.u32 	%rs1, %r4;
	or.b16  	%rs2, %rs1, 1024;
	mul.hi.u16 	%rs3, %rs2, 241;
	shr.u16 	%rs4, %rs3, 1;
	mul.lo.s16 	%rs5, %rs4, 7168;
	cvt.u32.u16 	%r140, %rs5;
	shl.b32 	%r141, %r19, 6;
	add.s32 	%r142, %r15, %r13;
	add.s32 	%r143, %r142, %r11;
	add.s32 	%r144, %r143, %r141;
	add.s32 	%r145, %r144, %r140;
	add.s32 	%r146, %r145, -14400;
	mul.wide.s32 	%rd22, %r146, 4;
	add.s64 	%rd23, %rd1, %rd22;
	ld.global.nc.f32 	%f364, [%rd23];
$L__BB0_14:
	st.shared.f32 	[%r5+4096], %f364;
	add.s32 	%r147, %r16, 64;
	mul.wide.u32 	%rd24, %r147, 4;
	add.s64 	%rd25, %rd1, %rd24;
	ld.global.nc.f32 	%f53, [%rd25];
	st.shared.f32 	[%r5+4608], %f53;
	add.s32 	%r148, %r16, 320;
	mul.wide.u32 	%rd26, %r148, 4;
	add.s64 	%rd27, %rd1, %rd26;
	ld.global.nc.f32 	%f54, [%rd27];
	st.shared.f32 	[%r5+5120], %f54;
	add.s32 	%r149, %r16, 576;
	mul.wide.u32 	%rd28, %r149, 4;
	add.s64 	%rd29, %rd1, %rd28;
	ld.global.nc.f32 	%f55, [%rd29];
	st.shared.f32 	[%r5+5632], %f55;
	add.s32 	%r150, %r18, 14;
	setp.eq.s32 	%p14, %r18, 3;
	selp.b32 	%r21, 0, %r150, %p14;
	setp.eq.s32 	%p15, %r17, 0;
	and.pred  	%p1, %p14, %p15;
	mov.f32 	%f365, 0f00000000;
	@%p1 bra 	$L__BB0_16;
	cvt.u16.u32 	%rs6, %r4;
	or.b16  	%rs7, %rs6, 1536;
	mul.hi.u16 	%rs8, %rs7, 241;
	shr.u16 	%rs9, %rs8, 1;
	mul.lo.s16 	%rs10, %rs9, 7168;
	cvt.u32.u16 	%r151, %rs10;
	shl.b32 	%r152, %r21, 6;
	add.s32 	%r153, %r15, %r13;
	add.s32 	%r154, %r153, %r11;
	add.s32 	%r155, %r154, %r152;
	add.s32 	%r156, %r155, %r151;
	add.s32 	%r157, %r156, -14400;
	mul.wide.u32 	%rd30, %r157, 4;
	add.s64 	%rd31, %rd1, %rd30;
	ld.global.nc.f32 	%f365, [%rd31];
$L__BB0_16:
	st.shared.f32 	[%r5+6144], %f365;
	add.s32 	%r158, %r16, 7168;
	mul.wide.u32 	%rd32, %r158, 4;
	add.s64 	%rd33, %rd1, %rd32;
	ld.global.nc.f32 	%f57, [%rd33];
	st.shared.f32 	[%r5+6656], %f57;
	add.s32 	%r159, %r16, 7424;
	mul.wide.u32 	%rd34, %r159, 4;
	add.s64 	%rd35, %rd1, %rd34;
	ld.global.nc.f32 	%f58, [%rd35];
	st.shared.f32 	[%r5+7168], %f58;
	add.s32 	%r160, %r16, 7680;
	mul.wide.u32 	%rd36, %r160, 4;
	add.s64 	%rd37, %rd1, %rd36;
	ld.global.nc.f32 	%f59, [%rd37];
	st.shared.f32 	[%r5+7680], %f59;
	add.s32 	%r161, %r16, 7936;
	mul.wide.u32 	%rd38, %r161, 4;
	add.s64 	%rd39, %rd1, %rd38;
	ld.global.nc.f32 	%f60, [%rd39];
	st.shared.f32 	[%r5+8192], %f60;
	or.b32  	%r22, %r17, %r18;
	setp.eq.s32 	%p16, %r22, 0;
	add.s32 	%r162, %r14, %r9;
	add.s32 	%r163, %r162, %r12;
	add.s32 	%r164, %r163, %r13;
	add.s32 	%r165, %r164, %r11;
	mul.wide.u32 	%rd40, %r165, 4;
	add.s64 	%rd2, %rd1, %rd40;
	mov.f32 	%f366, 0f00000000;
	@%p16 bra 	$L__BB0_18;
	ld.global.nc.f32 	%f366, [%rd2+85760];
$L__BB0_18:
	st.shared.f32 	[%r5+8704], %f366;
	add.s32 	%r166, %r16, 14528;
	mul.wide.u32 	%rd41, %r166, 4;
	add.s64 	%rd42, %rd1, %rd41;
	ld.global.nc.f32 	%f62, [%rd42];
	st.shared.f32 	[%r5+9216], %f62;
	add.s32 	%r167, %r16, 14784;
	mul.wide.u32 	%rd43, %r167, 4;
	add.s64 	%rd44, %rd1, %rd43;
	ld.global.nc.f32 	%f63, [%rd44];
	st.shared.f32 	[%r5+9728], %f63;
	add.s32 	%r168, %r16, 15040;
	mul.wide.u32 	%rd45, %r168, 4;
	add.s64 	%rd46, %rd1, %rd45;
	ld.global.nc.f32 	%f64, [%rd46];
	st.shared.f32 	[%r5+10240], %f64;
	setp.lt.u32 	%p17, %r4, 32;
	selp.b32 	%r169, 16, -1, %p17;
	add.s32 	%r23, %r169, %r18;
	or.b32  	%r24, %r17, %r23;
	setp.eq.s32 	%p18, %r24, 0;
	mov.f32 	%f367, 0f00000000;
	@%p18 bra 	$L__BB0_20;
	cvt.u16.u32 	%rs11, %r4;
	or.b16  	%rs12, %rs11, 2688;
	mul.hi.u16 	%rs13, %rs12, 241;
	shr.u16 	%rs14, %rs13, 1;
	mul.lo.s16 	%rs15, %rs14, 7168;
	cvt.u32.u16 	%r170, %rs15;
	shl.b32 	%r171, %r23, 6;
	add.s32 	%r172, %r15, %r13;
	add.s32 	%r173, %r172, %r11;
	add.s32 	%r174, %r173, %r171;
	add.s32 	%r175, %r174, %r170;
	add.s32 	%r176, %r175, -14400;
	mul.wide.u32 	%rd47, %r176, 4;
	add.s64 	%rd48, %rd1, %rd47;
	ld.global.nc.f32 	%f367, [%rd48];
$L__BB0_20:
	setp.eq.s32 	%p19, %r20, 0;
	st.shared.f32 	[%r5+10752], %f367;
	add.s32 	%r177, %r16, 21632;
	mul.wide.u32 	%rd49, %r177, 4;
	add.s64 	%rd50, %rd1, %rd49;
	ld.global.nc.f32 	%f66, [%rd50];
	st.shared.f32 	[%r5+11264], %f66;
	add.s32 	%r178, %r16, 21888;
	mul.wide.u32 	%rd51, %r178, 4;
	add.s64 	%rd52, %rd1, %rd51;
	ld.global.nc.f32 	%f67, [%rd52];
	st.shared.f32 	[%r5+11776], %f67;
	add.s32 	%r179, %r16, 22144;
	mul.wide.u32 	%rd53, %r179, 4;
	add.s64 	%rd54, %rd1, %rd53;
	ld.global.nc.f32 	%f68, [%rd54];
	st.shared.f32 	[%r5+12288], %f68;
	mov.f32 	%f368, 0f00000000;
	@%p19 bra 	$L__BB0_22;
	cvt.u16.u32 	%rs16, %r4;
	or.b16  	%rs17, %rs16, 3200;
	mul.hi.u16 	%rs18, %rs17, 241;
	shr.u16 	%rs19, %rs18, 1;
	mul.lo.s16 	%rs20, %rs19, 7168;
	cvt.u32.u16 	%r180, %rs20;
	shl.b32 	%r181, %r19, 6;
	add.s32 	%r182, %r15, %r13;
	add.s32 	%r183, %r182, %r11;
	add.s32 	%r184, %r183, %r181;
	add.s32 	%r185, %r184, %r180;
	add.s32 	%r186, %r185, -14400;
	mul.wide.u32 	%rd55, %r186, 4;
	add.s64 	%rd56, %rd1, %rd55;
	ld.global.nc.f32 	%f368, [%rd56];
$L__BB0_22:
	st.shared.f32 	[%r5+12800], %f368;
	add.s32 	%r187, %r16, 28736;
	mul.wide.u32 	%rd57, %r187, 4;
	add.s64 	%rd58, %rd1, %rd57;
	ld.global.nc.f32 	%f70, [%rd58];
	st.shared.f32 	[%r5+13312], %f70;
	add.s32 	%r188, %r16, 28992;
	mul.wide.u32 	%rd59, %r188, 4;
	add.s64 	%rd60, %rd1, %rd59;
	ld.global.nc.f32 	%f71, [%rd60];
	st.shared.f32 	[%r5+13824], %f71;
	add.s32 	%r189, %r16, 29248;
	mul.wide.u32 	%rd61, %r189, 4;
	add.s64 	%rd62, %rd1, %rd61;
	ld.global.nc.f32 	%f72, [%rd62];
	st.shared.f32 	[%r5+14336], %f72;
	mov.f32 	%f369, 0f00000000;
	@%p1 bra 	$L__BB0_24;
	cvt.u16.u32 	%rs21, %r4;
	or.b16  	%rs22, %rs21, 3712;
	mul.hi.u16 	%rs23, %rs22, 241;
	shr.u16 	%rs24, %rs23, 1;
	mul.lo.s16 	%rs25, %rs24, 7168;
	cvt.u32.u16 	%r190, %rs25;
	shl.b32 	%r191, %r21, 6;
	add.s32 	%r192, %r15, %r13;
	add.s32 	%r193, %r192, %r11;
	add.s32 	%r194, %r193, %r191;
	add.s32 	%r195, %r194, %r190;
	add.s32 	%r196, %r195, -14400;
	mul.wide.u32 	%rd63, %r196, 4;
	add.s64 	%rd64, %rd1, %rd63;
	ld.global.nc.f32 	%f369, [%rd64];
$L__BB0_24:
	setp.eq.s32 	%p20, %r22, 0;
	st.shared.f32 	[%r5+14848], %f369;
	add.s32 	%r197, %r16, 35840;
	mul.wide.u32 	%rd65, %r197, 4;
	add.s64 	%rd66, %rd1, %rd65;
	ld.global.nc.f32 	%f74, [%rd66];
	st.shared.f32 	[%r5+15360], %f74;
	add.s32 	%r198, %r16, 36096;
	mul.wide.u32 	%rd67, %r198, 4;
	add.s64 	%rd68, %rd1, %rd67;
	ld.global.nc.f32 	%f75, [%rd68];
	st.shared.f32 	[%r5+15872], %f75;
	add.s32 	%r199, %r16, 36352;
	mul.wide.u32 	%rd69, %r199, 4;
	add.s64 	%rd70, %rd1, %rd69;
	ld.global.nc.f32 	%f76, [%rd70];
	st.shared.f32 	[%r5+16384], %f76;
	add.s32 	%r200, %r16, 36608;
	mul.wide.u32 	%rd71, %r200, 4;
	add.s64 	%rd72, %rd1, %rd71;
	ld.global.nc.f32 	%f77, [%rd72];
	st.shared.f32 	[%r5+16896], %f77;
	mov.f32 	%f370, 0f00000000;
	@%p20 bra 	$L__BB0_26;
	ld.global.nc.f32 	%f370, [%rd2+200448];
$L__BB0_26:
	setp.eq.s32 	%p21, %r24, 0;
	st.shared.f32 	[%r5+17408], %f370;
	add.s32 	%r201, %r16, 43200;
	mul.wide.u32 	%rd73, %r201, 4;
	add.s64 	%rd74, %rd1, %rd73;
	ld.global.nc.f32 	%f79, [%rd74];
	st.shared.f32 	[%r5+17920], %f79;
	add.s32 	%r202, %r16, 43456;
	mul.wide.u32 	%rd75, %r202, 4;
	add.s64 	%rd76, %rd1, %rd75;
	ld.global.nc.f32 	%f80, [%rd76];
	st.shared.f32 	[%r5+18432], %f80;
	add.s32 	%r203, %r16, 43712;
	mul.wide.u32 	%rd77, %r203, 4;
	add.s64 	%rd78, %rd1, %rd77;
	ld.global.nc.f32 	%f81, [%rd78];
	st.shared.f32 	[%r5+18944], %f81;
	mov.f32 	%f371, 0f00000000;
	@%p21 bra 	$L__BB0_28;
	cvt.u16.u32 	%rs26, %r4;
	or.b16  	%rs27, %rs26, 4864;
	mul.hi.u16 	%rs28, %rs27, 7711;
	shr.u16 	%rs29, %rs28, 6;
	mul.wide.u16 	%r204, %rs29, 7168;
	shl.b32 	%r205, %r23, 6;
	add.s32 	%r206, %r15, %r13;
	add.s32 	%r207, %r206, %r11;
	add.s32 	%r208, %r207, %r205;
	add.s32 	%r209, %r208, %r204;
	add.s32 	%r210, %r209, -14400;
	mul.wide.u32 	%rd79, %r210, 4;
	add.s64 	%rd80, %rd1, %rd79;
	ld.global.nc.f32 	%f371, [%rd80];
$L__BB0_28:
	setp.eq.s32 	%p22, %r20, 0;
	st.shared.f32 	[%r5+19456], %f371;
	add.s32 	%r211, %r16, 50304;
	mul.wide.u32 	%rd81, %r211, 4;
	add.s64 	%rd82, %rd1, %rd81;
	ld.global.nc.f32 	%f83, [%rd82];
	st.shared.f32 	[%r5+19968], %f83;
	add.s32 	%r212, %r16, 50560;
	mul.wide.u32 	%rd83, %r212, 4;
	add.s64 	%rd84, %rd1, %rd83;
	ld.global.nc.f32 	%f84, [%rd84];
	st.shared.f32 	[%r5+20480], %f84;
	add.s32 	%r213, %r16, 50816;
	mul.wide.u32 	%rd85, %r213, 4;
	add.s64 	%rd86, %rd1, %rd85;
	ld.global.nc.f32 	%f85, [%rd86];
	st.shared.f32 	[%r5+20992], %f85;
	mov.f32 	%f372, 0f00000000;
	@%p22 bra 	$L__BB0_30;
	cvt.u16.u32 	%rs30, %r4;
	or.b16  	%rs31, %rs30, 5376;
	mul.hi.u16 	%rs32, %rs31, 7711;
	shr.u16 	%rs33, %rs32, 6;
	mul.wide.u16 	%r214, %rs33, 7168;
	shl.b32 	%r215, %r19, 6;
	add.s32 	%r216, %r15, %r13;
	add.s32 	%r217, %r216, %r11;
	add.s32 	%r218, %r217, %r215;
	add.s32 	%r219, %r218, %r214;
	add.s32 	%r220, %r219, -14400;
	mul.wide.u32 	%rd87, %r220, 4;
	add.s64 	%rd88, %rd1, %rd87;
	ld.global.nc.f32 	%f372, [%rd88];
$L__BB0_30:
	st.shared.f32 	[%r5+21504], %f372;
	add.s32 	%r221, %r16, 57408;
	mul.wide.u32 	%rd89, %r221, 4;
	add.s64 	%rd90, %rd1, %rd89;
	ld.global.nc.f32 	%f87, [%rd90];
	st.shared.f32 	[%r5+22016], %f87;
	add.s32 	%r222, %r16, 57664;
	mul.wide.u32 	%rd91, %r222, 4;
	add.s64 	%rd92, %rd1, %rd91;
	ld.global.nc.f32 	%f88, [%rd92];
	st.shared.f32 	[%r5+22528], %f88;
	add.s32 	%r223, %r16, 57920;
	mul.wide.u32 	%rd93, %r223, 4;
	add.s64 	%rd94, %rd1, %rd93;
	ld.global.nc.f32 	%f89, [%rd94];
	st.shared.f32 	[%r5+23040], %f89;
	mov.f32 	%f373, 0f00000000;
	@%p1 bra 	$L__BB0_32;
	cvt.u16.u32 	%rs34, %r4;
	or.b16  	%rs35, %rs34, 5888;
	mul.hi.u16 	%rs36, %rs35, 7711;
	shr.u16 	%rs37, %rs36, 6;
	mul.wide.u16 	%r224, %rs37, 7168;
	shl.b32 	%r225, %r21, 6;
	add.s32 	%r226, %r15, %r13;
	add.s32 	%r227, %r226, %r11;
	add.s32 	%r228, %r227, %r225;
	add.s32 	%r229, %r228, %r224;
	add.s32 	%r230, %r229, -14400;
	mul.wide.u32 	%rd95, %r230, 4;
	add.s64 	%rd96, %rd1, %rd95;
	ld.global.nc.f32 	%f373, [%rd96];
$L__BB0_32:
	setp.eq.s32 	%p23, %r22, 0;
	st.shared.f32 	[%r5+23552], %f373;
	add.s32 	%r231, %r16, 64512;
	mul.wide.u32 	%rd97, %r231, 4;
	add.s64 	%rd98, %rd1, %rd97;
	ld.global.nc.f32 	%f91, [%rd98];
	st.shared.f32 	[%r5+24064], %f91;
	add.s32 	%r232, %r16, 64768;
	mul.wide.u32 	%rd99, %r232, 4;
	add.s64 	%rd100, %rd1, %rd99;
	ld.global.nc.f32 	%f92, [%rd100];
	st.shared.f32 	[%r5+24576], %f92;
	add.s32 	%r233, %r16, 65024;
	mul.wide.u32 	%rd101, %r233, 4;
	add.s64 	%rd102, %rd1, %rd101;
	ld.global.nc.f32 	%f93, [%rd102];
	st.shared.f32 	[%r5+25088], %f93;
	add.s32 	%r234, %r16, 65280;
	mul.wide.u32 	%rd103, %r234, 4;
	add.s64 	%rd104, %rd1, %rd103;
	ld.global.nc.f32 	%f94, [%rd104];
	st.shared.f32 	[%r5+25600], %f94;
	mov.f32 	%f374, 0f00000000;
	@%p23 bra 	$L__BB0_34;
	ld.global.nc.f32 	%f374, [%rd2+315136];
$L__BB0_34:
	setp.eq.s32 	%p24, %r24, 0;
	st.shared.f32 	[%r5+26112], %f374;
	add.s32 	%r235, %r16, 71872;
	mul.wide.u32 	%rd105, %r235, 4;
	add.s64 	%rd106, %rd1, %rd105;
	ld.global.nc.f32 	%f96, [%rd106];
	st.shared.f32 	[%r5+26624], %f96;
	add.s32 	%r236, %r16, 72128;
	mul.wide.u32 	%rd107, %r236, 4;
	add.s64 	%rd108, %rd1, %rd107;
	ld.global.nc.f32 	%f97, [%rd108];
	st.shared.f32 	[%r5+27136], %f97;
	add.s32 	%r237, %r16, 72384;
	mul.wide.u32 	%rd109, %r237, 4;
	add.s64 	%rd110, %rd1, %rd109;
	ld.global.nc.f32 	%f98, [%rd110];
	st.shared.f32 	[%r5+27648], %f98;
	mov.f32 	%f375, 0f00000000;
	@%p24 bra 	$L__BB0_36;
	cvt.u16.u32 	%rs38, %r4;
	or.b16  	%rs39, %rs38, 7040;
	mul.hi.u16 	%rs40, %rs39, 7711;
	shr.u16 	%rs41, %rs40, 6;
	mul.wide.u16 	%r238, %rs41, 7168;
	shl.b32 	%r239, %r23, 6;
	add.s32 	%r240, %r15, %r13;
	add.s32 	%r241, %r240, %r11;
	add.s32 	%r242, %r241, %r239;
	add.s32 	%r243, %r242, %r238;
	add.s32 	%r244, %r243, -14400;
	mul.wide.u32 	%rd111, %r244, 4;
	add.s64 	%rd112, %rd1, %rd111;
	ld.global.nc.f32 	%f375, [%rd112];
$L__BB0_36:
	setp.eq.s32 	%p25, %r20, 0;
	st.shared.f32 	[%r5+28160], %f375;
	add.s32 	%r245, %r16, 78976;
	mul.wide.u32 	%rd113, %r245, 4;
	add.s64 	%rd114, %rd1, %rd113;
	ld.global.nc.f32 	%f100, [%rd114];
	st.shared.f32 	[%r5+28672], %f100;
	add.s32 	%r246, %r16, 79232;
	mul.wide.u32 	%rd115, %r246, 4;
	add.s64 	%rd116, %rd1, %rd115;
	ld.global.nc.f32 	%f101, [%rd116];
	st.shared.f32 	[%r5+29184], %f101;
	add.s32 	%r247, %r16, 79488;
	mul.wide.u32 	%rd117, %r247, 4;
	add.s64 	%rd118, %rd1, %rd117;
	ld.global.nc.f32 	%f102, [%rd118];
	st.shared.f32 	[%r5+29696], %f102;
	mov.f32 	%f376, 0f00000000;
	@%p25 bra 	$L__BB0_38;
	cvt.u16.u32 	%rs42, %r4;
	or.b16  	%rs43, %rs42, 7552;
	mul.hi.u16 	%rs44, %rs43, 7711;
	shr.u16 	%rs45, %rs44, 6;
	mul.wide.u16 	%r248, %rs45, 7168;
	shl.b32 	%r249, %r19, 6;
	add.s32 	%r250, %r15, %r13;
	add.s32 	%r251, %r250, %r11;
	add.s32 	%r252, %r251, %r249;
	add.s32 	%r253, %r252, %r248;
	add.s32 	%r254, %r253, -14400;
	mul.wide.u32 	%rd119, %r254, 4;
	add.s64 	%rd120, %rd1, %rd119;
	ld.global.nc.f32 	%f376, [%rd120];
$L__BB0_38:
	st.shared.f32 	[%r5+30208], %f376;
	add.s32 	%r255, %r16, 86080;
	mul.wide.u32 	%rd121, %r255, 4;
	add.s64 	%rd122, %rd1, %rd121;
	ld.global.nc.f32 	%f104, [%rd122];
	st.shared.f32 	[%r5+30720], %f104;
	add.s32 	%r256, %r16, 86336;
	mul.wide.u32 	%rd123, %r256, 4;
	add.s64 	%rd124, %rd1, %rd123;
	ld.global.nc.f32 	%f105, [%rd124];
	st.shared.f32 	[%r5+31232], %f105;
	add.s32 	%r257, %r16, 86592;
	mul.wide.u32 	%rd125, %r257, 4;
	add.s64 	%rd126, %rd1, %rd125;
	ld.global.nc.f32 	%f106, [%rd126];
	st.shared.f32 	[%r5+31744], %f106;
	mov.f32 	%f377, 0f00000000;
	@%p1 bra 	$L__BB0_40;
	cvt.u16.u32 	%rs46, %r4;
	or.b16  	%rs47, %rs46, 8064;
	mul.hi.u16 	%rs48, %rs47, 7711;
	shr.u16 	%rs49, %rs48, 6;
	mul.wide.u16 	%r258, %rs49, 7168;
	shl.b32 	%r259, %r21, 6;
	add.s32 	%r260, %r15, %r13;
	add.s32 	%r261, %r260, %r11;
	add.s32 	%r262, %r261, %r259;
	add.s32 	%r263, %r262, %r258;
	add.s32 	%r264, %r263, -14400;
	mul.wide.u32 	%rd127, %r264, 4;
	add.s64 	%rd128, %rd1, %rd127;
	ld.global.nc.f32 	%f377, [%rd128];
$L__BB0_40:
	setp.eq.s32 	%p26, %r22, 0;
	st.shared.f32 	[%r5+32256], %f377;
	add.s32 	%r265, %r16, 93184;
	mul.wide.u32 	%rd129, %r265, 4;
	add.s64 	%rd130, %rd1, %rd129;
	ld.global.nc.f32 	%f108, [%rd130];
	st.shared.f32 	[%r5+32768], %f108;
	add.s32 	%r266, %r16, 93440;
	mul.wide.u32 	%rd131, %r266, 4;
	add.s64 	%rd132, %rd1, %rd131;
	ld.global.nc.f32 	%f109, [%rd132];
	st.shared.f32 	[%r5+33280], %f109;
	add.s32 	%r267, %r16, 93696;
	mul.wide.u32 	%rd133, %r267, 4;
	add.s64 	%rd134, %rd1, %rd133;
	ld.global.nc.f32 	%f110, [%rd134];
	st.shared.f32 	[%r5+33792], %f110;
	add.s32 	%r268, %r16, 93952;
	mul.wide.u32 	%rd135, %r268, 4;
	add.s64 	%rd136, %rd1, %rd135;
	ld.global.nc.f32 	%f111, [%rd136];
	st.shared.f32 	[%r5+34304], %f111;
	mov.f32 	%f378, 0f00000000;
	@%p26 bra 	$L__BB0_42;
	ld.global.nc.f32 	%f378, [%rd2+429824];
$L__BB0_42:
	setp.gt.u32 	%p27, %r4, 31;
	st.shared.f32 	[%r5+34816], %f378;
	add.s32 	%r269, %r16, 100544;
	mul.wide.u32 	%rd137, %r269, 4;
	add.s64 	%rd138, %rd1, %rd137;
	ld.global.nc.f32 	%f112, [%rd138];
	st.shared.f32 	[%r5+35328], %f112;
	add.s32 	%r270, %r16, 100800;
	mul.wide.u32 	%rd139, %r270, 4;
	add.s64 	%rd140, %rd1, %rd139;
	ld.global.nc.f32 	%f113, [%rd140];
	st.shared.f32 	[%r5+35840], %f113;
	add.s32 	%r271, %r16, 101056;
	mul.wide.u32 	%rd141, %r271, 4;
	add.s64 	%rd142, %rd1, %rd141;
	ld.global.nc.f32 	%f114, [%rd142];
	st.shared.f32 	[%r5+36352], %f114;
	@%p27 bra 	$L__BB0_44;
	add.s32 	%r272, %r4, %r9;
	add.s32 	%r273, %r272, %r13;
	add.s32 	%r274, %r273, %r11;
	mul.wide.u32 	%rd143, %r274, 4;
	add.s64 	%rd144, %rd1, %rd143;
	ld.global.nc.f32 	%f115, [%rd144+433920];
	st.shared.f32 	[%r5+36864], %f115;
	bra.uni 	$L__BB0_45;
$L__BB0_44:
	setp.gt.u32 	%p28, %r4, 95;
	@%p28 bra 	$L__BB0_46;
$L__BB0_45:
	cvta.to.global.u64 	%rd145, %rd4;
	mul.lo.s32 	%r275, %r18, 96;
	mul.lo.s32 	%r276, %r14, 3;
	add.s32 	%r277, %r276, 1;
	add.s32 	%r278, %r276, 2;
	and.b32  	%r279, %r276, 96;
	and.b32  	%r280, %r277, 224;
	and.b32  	%r281, %r278, 224;
	mul.lo.s32 	%r282, %r4, 3;
	and.b32  	%r283, %r282, 31;
	add.s32 	%r284, %r282, 1;
	and.b32  	%r285, %r284, 31;
	add.s32 	%r286, %r282, 2;
	and.b32  	%r287, %r286, 31;
	or.b32  	%r288, %r283, %r275;
	add.s32 	%r289, %r288, %r279;
	or.b32  	%r290, %r285, %r275;
	add.s32 	%r291, %r290, %r280;
	or.b32  	%r292, %r287, %r275;
	add.s32 	%r293, %r292, %r281;
	mul.lo.s32 	%r294, %r18, 192;
	mul.lo.s32 	%r295, %r14, 6;
	and.b32  	%r296, %r295, 192;
	shl.b32 	%r297, %r277, 1;
	and.b32  	%r298, %r297, 448;
	shl.b32 	%r299, %r278, 1;
	and.b32  	%r300, %r299, 448;
	or.b32  	%r301, %r13, %r294;
	add.s32 	%r302, %r301, %r283;
	add.s32 	%r303, %r302, %r296;
	add.s32 	%r304, %r301, %r285;
	add.s32 	%r305, %r304, %r298;
	add.s32 	%r306, %r301, %r287;
	add.s32 	%r307, %r306, %r300;
	mul.wide.u32 	%rd146, %r303, 4;
	add.s64 	%rd147, %rd145, %rd146;
	ld.global.nc.f32 	%f116, [%rd147];
	mul.wide.u32 	%rd148, %r305, 4;
	add.s64 	%rd149, %rd145, %rd148;
	ld.global.nc.f32 	%f117, [%rd149];
	mul.wide.u32 	%rd150, %r307, 4;
	add.s64 	%rd151, %rd145, %rd150;
	ld.global.nc.f32 	%f118, [%rd151];
	shl.b32 	%r308, %r289, 2;
	mov.u32 	%r309, _ZZ11main_kernelE18placeholder_shared;
	add.s32 	%r310, %r309, %r308;
	st.shared.f32 	[%r310], %f116;
	shl.b32 	%r311, %r291, 2;
	add.s32 	%r312, %r309, %r311;
	st.shared.f32 	[%r312], %f117;
	shl.b32 	%r313, %r293, 2;
	add.s32 	%r314, %r309, %r313;
	st.shared.f32 	[%r314], %f118;
$L__BB0_46:
	ld.param.u64 	%rd155, [main_kernel_param_0];
	cvta.to.global.u64 	%rd152, %rd155;
	bar.sync 	0;
	mov.u32 	%r315, %tid.x;
	shr.u32 	%r316, %r315, 5;
	mul.lo.s32 	%r317, %r316, 2176;
	and.b32  	%r318, %r315, 31;
	or.b32  	%r319, %r317, %r318;
	shl.b32 	%r320, %r319, 2;
	mov.u32 	%r321, _ZZ11main_kernelE15PadInput_shared;
	add.s32 	%r322, %r321, %r320;
	ld.shared.f32 	%f119, [%r322];
	shl.b32 	%r323, %r315, 2;
	and.b32  	%r324, %r323, 124;
	mov.u32 	%r325, _ZZ11main_kernelE18placeholder_shared;
	add.s32 	%r326, %r325, %r324;
	ld.shared.f32 	%f120, [%r326];
	fma.rn.f32 	%f121, %f119, %f120, 0f00000000;
	ld.shared.f32 	%f122, [%r322+256];
	fma.rn.f32 	%f123, %f120, %f122, 0f00000000;
	ld.shared.f32 	%f124, [%r322+512];
	fma.rn.f32 	%f125, %f124, %f120, 0f00000000;
	ld.shared.f32 	%f126, [%r322+768];
	fma.rn.f32 	%f127, %f120, %f126, 0f00000000;
	ld.shared.f32 	%f128, [%r322+4352];
	fma.rn.f32 	%f129, %f128, %f120, 0f00000000;
	ld.shared.f32 	%f130, [%r322+4608];
	fma.rn.f32 	%f131, %f120, %f130, 0f00000000;
	ld.shared.f32 	%f132, [%r322+4864];
	fma.rn.f32 	%f133, %f132, %f120, 0f00000000;
	ld.shared.f32 	%f134, [%r322+5120];
	fma.rn.f32 	%f135, %f120, %f134, 0f00000000;
	ld.shared.f32 	%f136, [%r322+128];
	ld.shared.f32 	%f137, [%r326+128];
	fma.rn.f32 	%f138, %f136, %f137, %f121;
	ld.shared.f32 	%f139, [%r322+384];
	fma.rn.f32 	%f140, %f137, %f139, %f123;
	ld.shared.f32 	%f141, [%r322+640];
	fma.rn.f32 	%f142, %f141, %f137, %f125;
	ld.shared.f32 	%f143, [%r322+896];
	fma.rn.f32 	%f144, %f137, %f143, %f127;
	ld.shared.f32 	%f145, [%r322+4480];
	fma.rn.f32 	%f146, %f145, %f137, %f129;
	ld.shared.f32 	%f147, [%r322+4736];
	fma.rn.f32 	%f148, %f137, %f147, %f131;
	ld.shared.f32 	%f149, [%r322+4992];
	fma.rn.f32 	%f150, %f149, %f137, %f133;
	ld.shared.f32 	%f151, [%r322+5248];
	fma.rn.f32 	%f152, %f137, %f151, %f135;
	ld.shared.f32 	%f153, [%r326+256];
	fma.rn.f32 	%f154, %f122, %f153, %f138;
	fma.rn.f32 	%f155, %f153, %f124, %f140;
	fma.rn.f32 	%f156, %f126, %f153, %f142;
	ld.shared.f32 	%f157, [%r322+1024];
	fma.rn.f32 	%f158, %f153, %f157, %f144;
	fma.rn.f32 	%f159, %f130, %f153, %f146;
	fma.rn.f32 	%f160, %f153, %f132, %f148;
	fma.rn.f32 	%f161, %f134, %f153, %f150;
	ld.shared.f32 	%f162, [%r322+5376];
	fma.rn.f32 	%f163, %f153, %f162, %f152;
	ld.shared.f32 	%f164, [%r322+2176];
	ld.shared.f32 	%f165, [%r326+384];
	fma.rn.f32 	%f166, %f164, %f165, %f154;
	ld.shared.f32 	%f167, [%r322+2432];
	fma.rn.f32 	%f168, %f165, %f167, %f155;
	ld.shared.f32 	%f169, [%r322+2688];
	fma.rn.f32 	%f170, %f169, %f165, %f156;
	ld.shared.f32 	%f171, [%r322+2944];
	fma.rn.f32 	%f172, %f165, %f171, %f158;
	ld.shared.f32 	%f173, [%r322+6528];
	fma.rn.f32 	%f174, %f173, %f165, %f159;
	ld.shared.f32 	%f175, [%r322+6784];
	fma.rn.f32 	%f176, %f165, %f175, %f160;
	ld.shared.f32 	%f177, [%r322+7040];
	fma.rn.f32 	%f178, %f177, %f165, %f161;
	ld.shared.f32 	%f179, [%r322+7296];
	fma.rn.f32 	%f180, %f165, %f179, %f163;
	ld.shared.f32 	%f181, [%r322+2304];
	ld.shared.f32 	%f182, [%r326+512];
	fma.rn.f32 	%f183, %f181, %f182, %f166;
	ld.shared.f32 	%f184, [%r322+2560];
	fma.rn.f32 	%f185, %f182, %f184, %f168;
	ld.shared.f32 	%f186, [%r322+2816];
	fma.rn.f32 	%f187, %f186, %f182, %f170;
	ld.shared.f32 	%f188, [%r322+3072];
	fma.rn.f32 	%f189, %f182, %f188, %f172;
	ld.shared.f32 	%f190, [%r322+6656];
	fma.rn.f32 	%f191, %f190, %f182, %f174;
	ld.shared.f32 	%f192, [%r322+6912];
	fma.rn.f32 	%f193, %f182, %f192, %f176;
	ld.shared.f32 	%f194, [%r322+7168];
	fma.rn.f32 	%f195, %f194, %f182, %f178;
	ld.shared.f32 	%f196, [%r322+7424];
	fma.rn.f32 	%f197, %f182, %f196, %f180;
	ld.shared.f32 	%f198, [%r326+640];
	fma.rn.f32 	%f199, %f167, %f198, %f183;
	fma.rn.f32 	%f200, %f198, %f169, %f185;
	fma.rn.f32 	%f201, %f171, %f198, %f187;
	ld.shared.f32 	%f202, [%r322+3200];
	fma.rn.f32 	%f203, %f198, %f202, %f189;
	fma.rn.f32 	%f204, %f175, %f198, %f191;
	fma.rn.f32 	%f205, %f198, %f177, %f193;
	fma.rn.f32 	%f206, %f179, %f198, %f195;
	ld.shared.f32 	%f207, [%r322+7552];
	fma.rn.f32 	%f208, %f198, %f207, %f197;
	ld.shared.f32 	%f209, [%r326+768];
	fma.rn.f32 	%f210, %f128, %f209, %f199;
	fma.rn.f32 	%f211, %f209, %f130, %f200;
	fma.rn.f32 	%f212, %f132, %f209, %f201;
	fma.rn.f32 	%f213, %f209, %f134, %f203;
	ld.shared.f32 	%f214, [%r322+8704];
	fma.rn.f32 	%f215, %f214, %f209, %f204;
	ld.shared.f32 	%f216, [%r322+8960];
	fma.rn.f32 	%f217, %f209, %f216, %f205;
	ld.shared.f32 	%f218, [%r322+9216];
	fma.rn.f32 	%f219, %f218, %f209, %f206;
	ld.shared.f32 	%f220, [%r322+9472];
	fma.rn.f32 	%f221, %f209, %f220, %f208;
	ld.shared.f32 	%f222, [%r326+896];
	fma.rn.f32 	%f223, %f145, %f222, %f210;
	fma.rn.f32 	%f224, %f222, %f147, %f211;
	fma.rn.f32 	%f225, %f149, %f222, %f212;
	fma.rn.f32 	%f226, %f222, %f151, %f213;
	ld.shared.f32 	%f227, [%r322+8832];
	fma.rn.f32 	%f228, %f227, %f222, %f215;
	ld.shared.f32 	%f229, [%r322+9088];
	fma.rn.f32 	%f230, %f222, %f229, %f217;
	ld.shared.f32 	%f231, [%r322+9344];
	fma.rn.f32 	%f232, %f231, %f222, %f219;
	ld.shared.f32 	%f233, [%r322+9600];
	fma.rn.f32 	%f234, %f222, %f233, %f221;
	ld.shared.f32 	%f235, [%r326+1024];
	fma.rn.f32 	%f236, %f130, %f235, %f223;
	fma.rn.f32 	%f237, %f235, %f132, %f224;
	fma.rn.f32 	%f238, %f134, %f235, %f225;
	fma.rn.f32 	%f239, %f235, %f162, %f226;
	fma.rn.f32 	%f240, %f216, %f235, %f228;
	fma.rn.f32 	%f241, %f235, %f218, %f230;
	fma.rn.f32 	%f242, %f220, %f235, %f232;
	ld.shared.f32 	%f243, [%r322+9728];
	fma.rn.f32 	%f244, %f235, %f243, %f234;
	fma.rn.f32 	%f245, %f157, %f120, 0f00000000;
	ld.shared.f32 	%f246, [%r322+1280];
	fma.rn.f32 	%f247, %f120, %f246, 0f00000000;
	ld.shared.f32 	%f248, [%r322+1536];
	fma.rn.f32 	%f249, %f248, %f120, 0f00000000;
	ld.shared.f32 	%f250, [%r322+1792];
	fma.rn.f32 	%f251, %f120, %f250, 0f00000000;
	fma.rn.f32 	%f252, %f162, %f120, 0f00000000;
	ld.shared.f32 	%f253, [%r322+5632];
	fma.rn.f32 	%f254, %f120, %f253, 0f00000000;
	ld.shared.f32 	%f255, [%r322+5888];
	fma.rn.f32 	%f256, %f255, %f120, 0f00000000;
	ld.shared.f32 	%f257, [%r322+6144];
	fma.rn.f32 	%f258, %f120, %f257, 0f00000000;
	ld.shared.f32 	%f259, [%r322+1152];
	fma.rn.f32 	%f260, %f259, %f137, %f245;
	ld.shared.f32 	%f261, [%r322+1408];
	fma.rn.f32 	%f262, %f137, %f261, %f247;
	ld.shared.f32 	%f263, [%r322+1664];
	fma.rn.f32 	%f264, %f263, %f137, %f249;
	ld.shared.f32 	%f265, [%r322+1920];
	fma.rn.f32 	%f266, %f137, %f265, %f251;
	ld.shared.f32 	%f267, [%r322+5504];
	fma.rn.f32 	%f268, %f267, %f137, %f252;
	ld.shared.f32 	%f269, [%r322+5760];
	fma.rn.f32 	%f270, %f137, %f269, %f254;
	ld.shared.f32 	%f271, [%r322+6016];
	fma.rn.f32 	%f272, %f271, %f137, %f256;
	ld.shared.f32 	%f273, [%r322+6272];
	fma.rn.f32 	%f274, %f137, %f273, %f258;
	fma.rn.f32 	%f275, %f246, %f153, %f260;
	fma.rn.f32 	%f276, %f153, %f248, %f262;
	fma.rn.f32 	%f277, %f250, %f153, %f264;
	ld.shared.f32 	%f278, [%r322+2048];
	fma.rn.f32 	%f279, %f153, %f278, %f266;
	fma.rn.f32 	%f280, %f253, %f153, %f268;
	fma.rn.f32 	%f281, %f153, %f255, %f270;
	fma.rn.f32 	%f282, %f257, %f153, %f272;
	ld.shared.f32 	%f283, [%r322+6400];
	fma.rn.f32 	%f284, %f153, %f283, %f274;
	fma.rn.f32 	%f285, %f202, %f165, %f275;
	ld.shared.f32 	%f286, [%r322+3456];
	fma.rn.f32 	%f287, %f165, %f286, %f276;
	ld.shared.f32 	%f288, [%r322+3712];
	fma.rn.f32 	%f289, %f288, %f165, %f277;
	ld.shared.f32 	%f290, [%r322+3968];
	fma.rn.f32 	%f291, %f165, %f290, %f279;
	fma.rn.f32 	%f292, %f207, %f165, %f280;
	ld.shared.f32 	%f293, [%r322+7808];
	fma.rn.f32 	%f294, %f165, %f293, %f281;
	ld.shared.f32 	%f295, [%r322+8064];
	fma.rn.f32 	%f296, %f295, %f165, %f282;
	ld.shared.f32 	%f297, [%r322+8320];
	fma.rn.f32 	%f298, %f165, %f297, %f284;
	ld.shared.f32 	%f299, [%r322+3328];
	fma.rn.f32 	%f300, %f299, %f182, %f285;
	ld.shared.f32 	%f301, [%r322+3584];
	fma.rn.f32 	%f302, %f182, %f301, %f287;
	ld.shared.f32 	%f303, [%r322+3840];
	fma.rn.f32 	%f304, %f303, %f182, %f289;
	ld.shared.f32 	%f305, [%r322+4096];
	fma.rn.f32 	%f306, %f182, %f305, %f291;
	ld.shared.f32 	%f307, [%r322+7680];
	fma.rn.f32 	%f308, %f307, %f182, %f292;
	ld.shared.f32 	%f309, [%r322+7936];
	fma.rn.f32 	%f310, %f182, %f309, %f294;
	ld.shared.f32 	%f311, [%r322+8192];
	fma.rn.f32 	%f312, %f311, %f182, %f296;
	ld.shared.f32 	%f313, [%r322+8448];
	fma.rn.f32 	%f314, %f182, %f313, %f298;
	fma.rn.f32 	%f315, %f286, %f198, %f300;
	fma.rn.f32 	%f316, %f198, %f288, %f302;
	fma.rn.f32 	%f317, %f290, %f198, %f304;
	ld.shared.f32 	%f318, [%r322+4224];
	fma.rn.f32 	%f319, %f198, %f318, %f306;
	fma.rn.f32 	%f320, %f293, %f198, %f308;
	fma.rn.f32 	%f321, %f198, %f295, %f310;
	fma.rn.f32 	%f322, %f297, %f198, %f312;
	ld.shared.f32 	%f323, [%r322+8576];
	fma.rn.f32 	%f324, %f198, %f323, %f314;
	fma.rn.f32 	%f325, %f162, %f209, %f315;
	fma.rn.f32 	%f326, %f209, %f253, %f316;
	fma.rn.f32 	%f327, %f255, %f209, %f317;
	fma.rn.f32 	%f328, %f209, %f257, %f319;
	fma.rn.f32 	%f329, %f243, %f209, %f320;
	ld.shared.f32 	%f330, [%r322+9984];
	fma.rn.f32 	%f331, %f209, %f330, %f321;
	ld.shared.f32 	%f332, [%r322+10240];
	fma.rn.f32 	%f333, %f332, %f209, %f322;
	ld.shared.f32 	%f334, [%r322+10496];
	fma.rn.f32 	%f335, %f209, %f334, %f324;
	fma.rn.f32 	%f336, %f267, %f222, %f325;
	fma.rn.f32 	%f337, %f222, %f269, %f326;
	fma.rn.f32 	%f338, %f271, %f222, %f327;
	fma.rn.f32 	%f339, %f222, %f273, %f328;
	ld.shared.f32 	%f340, [%r322+9856];
	fma.rn.f32 	%f341, %f340, %f222, %f329;
	ld.shared.f32 	%f342, [%r322+10112];
	fma.rn.f32 	%f343, %f222, %f342, %f331;
	ld.shared.f32 	%f344, [%r322+10368];
	fma.rn.f32 	%f345, %f344, %f222, %f333;
	ld.shared.f32 	%f346, [%r322+10624];
	fma.rn.f32 	%f347, %f222, %f346, %f335;
	fma.rn.f32 	%f348, %f253, %f235, %f336;
	fma.rn.f32 	%f349, %f235, %f255, %f337;
	fma.rn.f32 	%f350, %f257, %f235, %f338;
	fma.rn.f32 	%f351, %f235, %f283, %f339;
	fma.rn.f32 	%f352, %f330, %f235, %f341;
	fma.rn.f32 	%f353, %f235, %f332, %f343;
	fma.rn.f32 	%f354, %f334, %f235, %f345;
	ld.shared.f32 	%f355, [%r322+10752];
	fma.rn.f32 	%f356, %f235, %f355, %f347;
	shl.b32 	%r327, %r10, 8;
	and.b32  	%r328, %r327, 3584;
	mad.lo.s32 	%r329, %r316, 4992, %r319;
	mad.lo.s32 	%r330, %r6, 28672, %r329;
	mov.u32 	%r331, %ctaid.x;
	shl.b32 	%r332, %r331, 5;
	and.b32  	%r333, %r332, 32;
	or.b32  	%r334, %r330, %r333;
	add.s32 	%r335, %r334, %r328;
	mul.wide.u32 	%rd153, %r335, 4;
	add.s64 	%rd154, %rd152, %rd153;
	st.global.f32 	[%rd154], %f236;
	st.global.f32 	[%rd154+256], %f237;
	st.global.f32 	[%rd154+512], %f238;
	st.global.f32 	[%rd154+768], %f239;
	st.global.f32 	[%rd154+1024], %f348;
	st.global.f32 	[%rd154+1280], %f349;
	st.global.f32 	[%rd154+1536], %f350;
	st.global.f32 	[%rd154+1792], %f351;
	st.global.f32 	[%rd154+14336], %f240;
	st.global.f32 	[%rd154+14592], %f241;
	st.global.f32 	[%rd154+14848], %f242;
	st.global.f32 	[%rd154+15104], %f244;
	st.global.f32 	[%rd154+15360], %f352;
	st.global.f32 	[%rd154+15616], %f353;
	st.global.f32 	[%rd154+15872], %f354;
	st.global.f32 	[%rd154+16128], %f356;
	ret;

}


// ===== COMPILED SASS (sm_100) =====

	.target	sm_100

	.elftype	@"ET_EXEC"


//--------------------- .note.nv.tkinfo           --------------------------
	.section	.note.nv.tkinfo,"",@"SHT_NOTE"
	.sectionflags	@"SHF_NOTE_NV_TKINFO"
	.tkinfo
        /*0018*/ 	.word	0x00000002
        /*0030*/ 	.string	""
        /*0030*/ 	.string	"ptxas"
        /*0030*/ 	.string	"Cuda compilation tools, release 13.0, V13.0.88"
        /*0030*/ 	.string	"Build cuda_13.0.r13.0/compiler.36424714_0"
        /*0030*/ 	.string	"-arch sm_100 -m 64 "



//--------------------- .note.nv.cuinfo           --------------------------
	.section	.note.nv.cuinfo,"",@"SHT_NOTE"
	.sectionflags	@"SHF_NOTE_NV_CUINFO"
        /*0018*/ 	.short	0x0002
        /*001a*/ 	.short	0x0064
        /*001c*/ 	.short	0x0082
	.zero		2


//--------------------- .nv.info                  --------------------------
	.section	.nv.info,"",@"SHT_CUDA_INFO"
	.align	4


	//----- nvinfo : EIATTR_REGCOUNT
	.align		4
        /*0000*/ 	.byte	0x04, 0x2f
        /*0002*/ 	.short	(.L_1 - .L_0)
	.align		4
.L_0:
        /*0004*/ 	.word	index@(main_kernel)
        /*0008*/ 	.word	0x00000060


	//----- nvinfo : EIATTR_FRAME_SIZE
	.align		4
.L_1:
        /*000c*/ 	.byte	0x04, 0x11
        /*000e*/ 	.short	(.L_3 - .L_2)
	.align		4
.L_2:
        /*0010*/ 	.word	index@(main_kernel)
        /*0014*/ 	.word	0x00000000


	//----- nvinfo : EIATTR_MIN_STACK_SIZE
	.align		4
.L_3:
        /*0018*/ 	.byte	0x04, 0x12
        /*001a*/ 	.short	(.L_5 - .L_4)
	.align		4
.L_4:
        /*001c*/ 	.word	index@(main_kernel)
        /*0020*/ 	.word	0x00000000
.L_5:


//--------------------- .nv.compat                --------------------------
	.section	.nv.compat,"",@"SHT_CUDA_COMPAT_INFO"
	.align	4
        /*0000*/ 	.byte	0x02, 0x09, 0x00, 0x00, 0x02, 0x02, 0x01, 0x00, 0x02, 0x05, 0x05, 0x00, 0x03, 0x07, 0x01, 0x01
        /*0010*/ 	.byte	0x02, 0x03, 0x00, 0x00, 0x02, 0x06, 0x01, 0x00, 0x04, 0x0b, 0x08, 0x00, 0x09, 0x00, 0x00, 0x00
        /*0020*/ 	.byte	0x00, 0x00, 0x00, 0x00


//--------------------- .nv.info.main_kernel      --------------------------
	.section	.nv.info.main_kernel,"",@"SHT_CUDA_INFO"
	.sectionflags	@""
	.align	4


	//----- nvinfo : EIATTR_CUDA_API_VERSION
	.align		4
        /*0000*/ 	.byte	0x04, 0x37
        /*0002*/ 	.short	(.L_7 - .L_6)
.L_6:
        /*0004*/ 	.word	0x00000082


	//----- nvinfo : EIATTR_KPARAM_INFO
	.align		4
.L_7:
        /*0008*/ 	.byte	0x04, 0x17
        /*000a*/ 	.short	(.L_9 - .L_8)
.L_8:
        /*000c*/ 	.word	0x00000000
        /*0010*/ 	.short	0x0002
        /*0012*/ 	.short	0x0010
        /*0014*/ 	.byte	0x00, 0xf5, 0x21, 0x00


	//----- nvinfo : EIATTR_KPARAM_INFO
	.align		4
.L_9:
        /*0018*/ 	.byte	0x04, 0x17
        /*001a*/ 	.short	(.L_11 - .L_10)
.L_10:
        /*001c*/ 	.word	0x00000000
        /*0020*/ 	.short	0x0001
        /*0022*/ 	.short	0x0008
        /*0024*/ 	.byte	0x00, 0xf5, 0x21, 0x00


	//----- nvinfo : EIATTR_KPARAM_INFO
	.align		4
.L_11:
        /*0028*/ 	.byte	0x04, 0x17
        /*002a*/ 	.short	(.L_13 - .L_12)
.L_12:
        /*002c*/ 	.word	0x00000000
        /*0030*/ 	.short	0x0000
        /*0032*/ 	.short	0x0000
        /*0034*/ 	.byte	0x00, 0xf5, 0x21, 0x00


	//----- nvinfo : EIATTR_SPARSE_MMA_MASK
	.align		4
.L_13:
        /*0038*/ 	.byte	0x03, 0x50
        /*003a*/ 	.short	0x0000


	//----- nvinfo : EIATTR_MAXREG_COUNT
	.align		4
        /*003c*/ 	.byte	0x03, 0x1b
        /*003e*/ 	.short	0x00ff


	//----- nvinfo : EIATTR_NUM_BARRIERS
	.align		4
        /*0040*/ 	.byte	0x02, 0x4c
        /*0042*/ 	.byte	0x01
	.zero		1


	//----- nvinfo : EIATTR_MERCURY_ISA_VERSION
	.align		4
        /*0044*/ 	.byte	0x03, 0x5f
        /*0046*/ 	.short	0x0101


	//----- nvinfo : EIATTR_VRC_CTA_INIT_COUNT
	.align		4
        /*0048*/ 	.byte	0x02, 0x4a
	.zero		1
	.zero		1


	//----- nvinfo : EIATTR_EXIT_INSTR_OFFSETS
	.align		4
        /*004c*/ 	.byte	0x04, 0x1c
        /*004e*/ 	.short	(.L_15 - .L_14)


	//   ....[0]....
.L_14:
        /*0050*/ 	.word	0x00003420


	//----- nvinfo : EIATTR_MAX_THREADS
	.align		4
.L_15:
        /*0054*/ 	.byte	0x04, 0x05
        /*0056*/ 	.short	(.L_17 - .L_16)
.L_16:
        /*0058*/ 	.word	0x00000080
        /*005c*/ 	.word	0x00000001
        /*0060*/ 	.word	0x00000001


	//----- nvinfo : EIATTR_CRS_STACK_SIZE
	.align		4
.L_17:
        /*0064*/ 	.byte	0x04, 0x1e
        /*0066*/ 	.short	(.L_19 - .L_18)
.L_18:
        /*0068*/ 	.word	0x00000000


	//----- nvinfo : EIATTR_CBANK_PARAM_SIZE
	.align		4
.L_19:
        /*006c*/ 	.byte	0x03, 0x19
        /*006e*/ 	.short	0x0018


	//----- nvinfo : EIATTR_PARAM_CBANK
	.align		4
        /*0070*/ 	.byte	0x04, 0x0a
        /*0072*/ 	.short	(.L_21 - .L_20)
	.align		4
.L_20:
        /*0074*/ 	.word	index@(.nv.constant0.main_kernel)
        /*0078*/ 	.short	0x0380
        /*007a*/ 	.short	0x0018


	//----- nvinfo : EIATTR_SW_WAR
	.align		4
.L_21:
        /*007c*/ 	.byte	0x04, 0x36
        /*007e*/ 	.short	(.L_23 - .L_22)
.L_22:
        /*0080*/ 	.word	0x00000008
.L_23:


//--------------------- .nv.callgraph             --------------------------
	.section	.nv.callgraph,"",@"SHT_CUDA_CALLGRAPH"
	.align	4
	.sectionentsize	8
	.align		4
        /*0000*/ 	.word	0x00000000
	.align		4
        /*0004*/ 	.word	0xffffffff
	.align		4
        /*0008*/ 	.word	0x00000000
	.align		4
        /*000c*/ 	.word	0xfffffffe
	.align		4
        /*0010*/ 	.word	0x00000000
	.align		4
        /*0014*/ 	.word	0xfffffffd
	.align		4
        /*0018*/ 	.word	0x00000000
	.align		4
        /*001c*/ 	.word	0xfffffffc


//--------------------- .text.main_kernel         --------------------------
	.section	.text.main_kernel,"ax",@progbits
	.align	128
        .global         main_kernel
        .type           main_kernel,@function
        .size           main_kernel,(.L_x_9 - main_kernel)
        .other          main_kernel,@"STO_CUDA_ENTRY STV_DEFAULT"
main_kernel:
.text.main_kernel:
[----:B------:R-:W-:Y:S01]  /*0000*/  LDC R1, c[0x0][0x37c] ;  /* 0x0000df00ff017b82 */ /* 0x000fe20000000800 */
[----:B------:R-:W0:Y:S07]  /*0010*/  S2R R82, SR_CTAID.X ;  /* 0x0000000000527919 */ /* 0x000e2e0000002500 */
[----:B------:R-:W1:Y:S01]  /*0020*/  LDC.64 R42, c[0x0][0x388] ;  /* 0x0000e200ff2a7b82 */ /* 0x000e620000000a00 */
[----:B------:R-:W2:Y:S01]  /*0030*/  LDCU.64 UR8, c[0x0][0x358] ;  /* 0x00006b00ff0877ac */ /* 0x000ea20008000a00 */
[----:B------:R-:W-:Y:S01]  /*0040*/  CS2R R76, SRZ ;  /* 0x00000000004c7805 */ /* 0x000fe2000001ff00 */
[----:B------:R-:W3:Y:S01]  /*0050*/  S2R R83, SR_TID.X ;  /* 0x0000000000537919 */ /* 0x000ee20000002100 */
[C---:B0-----:R-:W-:Y:S01]  /*0060*/  IMAD.HI.U32 R81, R82.reuse, -0x6db6db6d, RZ ;  /* 0x9249249352517827 */ /* 0x041fe200078e00ff */
[----:B------:R-:W-:-:S02]  /*0070*/  ISETP.GE.U32.AND P2, PT, R82, 0xe, PT ;  /* 0x0000000e5200780c */ /* 0x000fc40003f46070 */
[----:B------:R-:W-:Y:S02]  /*0080*/  SHF.L.U32 R78, R82, 0x5, RZ ;  /* 0x00000005524e7819 */ /* 0x000fe400000006ff */
[----:B------:R-:W-:Y:S02]  /*0090*/  SHF.R.U32.HI R81, RZ, 0x3, R81 ;  /* 0x00000003ff517819 */ /* 0x000fe40000011651 */
[----:B---3--:R-:W-:Y:S02]  /*00a0*/  ISETP.GE.U32.AND P0, PT, R83, 0x20, PT ;  /* 0x000000205300780c */ /* 0x008fe40003f06070 */
[----:B------:R-:W-:Y:S01]  /*00b0*/  SHF.R.U32.HI R80, RZ, 0x5, R83 ;  /* 0x00000005ff507819 */ /* 0x000fe20000011653 */
[C---:B------:R-:W-:Y:S01]  /*00c0*/  IMAD R79, R81.reuse, -0xe, R82 ;  /* 0xfffffff2514f7824 */ /* 0x040fe200078e0252 */
[----:B------:R-:W-:Y:S01]  /*00d0*/  LOP3.LUT R78, R78, 0x20, RZ, 0xc0, !PT ;  /* 0x000000204e4e7812 */ /* 0x000fe200078ec0ff */
[----:B------:R-:W-:Y:S01]  /*00e0*/  IMAD R6, R81, 0x1c000, RZ ;  /* 0x0001c00051067824 */ /* 0x000fe200078e02ff */
[----:B------:R-:W-:-:S02]  /*00f0*/  IADD3 R85, PT, PT, R80, 0x10, RZ ;  /* 0x0000001050557810 */ /* 0x000fc40007ffe0ff */
[----:B------:R-:W-:Y:S02]  /*0100*/  SHF.L.U32 R3, R79, 0x3, RZ ;  /* 0x000000034f037819 */ /* 0x000fe400000006ff */
[----:B------:R-:W-:Y:S02]  /*0110*/  @P2 SHF.L.U32 R2, R82, 0x5, RZ ;  /* 0x0000000552022819 */ /* 0x000fe400000006ff */
[----:B------:R-:W-:Y:S02]  /*0120*/  LOP3.LUT R11, R3, 0x70, RZ, 0xc0, !PT ;  /* 0x00000070030b7812 */ /* 0x000fe400078ec0ff */
[----:B------:R-:W-:Y:S02]  /*0130*/  @P0 IADD3 R85, PT, PT, R80, -0x1, RZ ;  /* 0xffffffff50550810 */ /* 0x000fe40007ffe0ff */
[----:B------:R-:W-:Y:S02]  /*0140*/  @P2 LOP3.LUT R3, R2, 0x20, RZ, 0xc0, !PT ;  /* 0x0000002002032812 */ /* 0x000fe400078ec0ff */
[----:B------:R-:W-:-:S02]  /*0150*/  LOP3.LUT P4, R2, R11, RZ, R85, 0xfa, !PT ;  /* 0x000000ff0b027212 */ /* 0x000fc4000788fa55 */
[C---:B------:R-:W-:Y:S02]  /*0160*/  @P2 LOP3.LUT R4, R83.reuse, 0x1f, RZ, 0xc0, !PT ;  /* 0x0000001f53042812 */ /* 0x040fe400078ec0ff */
[----:B------:R-:W-:Y:S02]  /*0170*/  ISETP.NE.AND P5, PT, R2, RZ, PT ;  /* 0x000000ff0200720c */ /* 0x000fe40003fa5270 */
[----:B------:R-:W-:Y:S01]  /*0180*/  @P2 SHF.L.U32 R0, R83, 0x1, RZ ;  /* 0x0000000153002819 */ /* 0x000fe200000006ff */
[----:B------:R-:W-:Y:S01]  /*0190*/  @P2 IMAD R4, R81, 0x1c000, R4 ;  /* 0x0001c00051042824 */ /* 0x000fe200078e0204 */
[----:B------:R-:W-:Y:S02]  /*01a0*/  @P2 SHF.L.U32 R2, R82, 0x5, RZ ;  /* 0x0000000552022819 */ /* 0x000fe400000006ff */
[----:B------:R-:W-:Y:S02]  /*01b0*/  @P2 LOP3.LUT R0, R0, 0xc0, RZ, 0xc0, !PT ;  /* 0x000000c000002812 */ /* 0x000fe400078ec0ff */
[----:B------:R-:W-:-:S02]  /*01c0*/  @P2 LOP3.LUT R5, R2, 0x20, RZ, 0xc0, !PT ;  /* 0x0000002002052812 */ /* 0x000fc400078ec0ff */
[----:B------:R-:W-:Y:S02]  /*01d0*/  @P2 IADD3 R17, PT, PT, R3, R4, R0 ;  /* 0x0000000403112210 */ /* 0x000fe40007ffe000 */
[C---:B------:R-:W-:Y:S02]  /*01e0*/  @P2 SHF.L.U32 R0, R83.reuse, 0x1, RZ ;  /* 0x0000000153002819 */ /* 0x040fe400000006ff */
[----:B------:R-:W-:Y:S02]  /*01f0*/  @P5 LOP3.LUT R3, R83, 0x1300, RZ, 0xfc, !PT ;  /* 0x0000130053035812 */ /* 0x000fe400078efcff */
[----:B------:R-:W-:Y:S02]  /*0200*/  @P2 LOP3.LUT R4, R0, 0xc0, RZ, 0xc0, !PT ;  /* 0x000000c000042812 */ /* 0x000fe400078ec0ff */
[----:B------:R-:W-:Y:S02]  /*0210*/  SHF.L.U32 R7, R79, 0x9, RZ ;  /* 0x000000094f077819 */ /* 0x000fe400000006ff */
[----:B------:R-:W-:-:S02]  /*0220*/  LOP3.LUT R2, R6, 0x1f, R83, 0xf8, !PT ;  /* 0x0000001f06027812 */ /* 0x000fc400078ef853 */
[----:B------:R-:W-:Y:S02]  /*0230*/  @P2 LEA R0, R81, R82, 0x1 ;  /* 0x0000005251002211 */ /* 0x000fe400078e08ff */
[----:B------:R-:W-:Y:S02]  /*0240*/  @P5 LOP3.LUT R3, R3, 0xffff, RZ, 0xc0, !PT ;  /* 0x0000ffff03035812 */ /* 0x000fe400078ec0ff */
[----:B------:R-:W-:Y:S02]  /*0250*/  LOP3.LUT R14, R7, 0x1c00, RZ, 0xc0, !PT ;  /* 0x00001c00070e7812 */ /* 0x000fe400078ec0ff */
[----:B------:R-:W-:Y:S01]  /*0260*/  LOP3.LUT R7, R2, 0x1c00, RZ, 0xfc, !PT ;  /* 0x00001c0002077812 */ /* 0x000fe200078efcff */
[----:B------:R-:W-:Y:S01]  /*0270*/  @P5 IMAD R2, R3, 0x1e1f, RZ ;  /* 0x00001e1f03025824 */ /* 0x000fe200078e02ff */
[----:B------:R-:W-:Y:S02]  /*0280*/  @P2 SHF.L.U32 R0, R0, 0x9, RZ ;  /* 0x0000000900002819 */ /* 0x000fe400000006ff */
[----:B------:R-:W-:-:S02]  /*0290*/  @P5 IADD3 R16, PT, PT, R14, R7, R78 ;  /* 0x000000070e105210 */ /* 0x000fc40007ffe04e */
[----:B------:R-:W-:Y:S02]  /*02a0*/  @P2 LOP3.LUT R0, R0, 0x1c00, RZ, 0xc0, !PT ;  /* 0x00001c0000002812 */ /* 0x000fe400078ec0ff */
[C---:B------:R-:W-:Y:S02]  /*02b0*/  @P2 LOP3.LUT R8, R83.reuse, 0x1f, RZ, 0xc0, !PT ;  /* 0x0000001f53082812 */ /* 0x040fe400078ec0ff */
[----:B------:R-:W-:Y:S02]  /*02c0*/  @P2 LOP3.LUT R12, R83, 0x1f, RZ, 0xc0, !PT ;  /* 0x0000001f530c2812 */ /* 0x000fe400078ec0ff */
[----:B------:R-:W-:Y:S01]  /*02d0*/  @P5 LEA R3, R85, R16, 0x6 ;  /* 0x0000001055035211 */ /* 0x000fe200078e30ff */
[C---:B------:R-:W-:Y:S01]  /*02e0*/  @P2 IMAD R8, R81.reuse, 0x1c000, R8 ;  /* 0x0001c00051082824 */ /* 0x040fe200078e0208 */
[----:B------:R-:W-:Y:S01]  /*02f0*/  @P5 SHF.R.U32.HI R2, RZ, 0x16, R2 ;  /* 0x00000016ff025819 */ /* 0x000fe20000011602 */
[----:B------:R-:W-:Y:S01]  /*0300*/  @P2 IMAD R12, R81, 0x1c000, R12 ;  /* 0x0001c000510c2824 */ /* 0x000fe200078e020c */
[----:B------:R-:W-:-:S02]  /*0310*/  @P2 IADD3 R17, PT, PT, R17, -0x1b40, R0 ;  /* 0xffffe4c011112810 */ /* 0x000fc40007ffe000 */
[C---:B------:R-:W-:Y:S01]  /*0320*/  @P5 LOP3.LUT R0, R83.reuse, 0x1b80, RZ, 0xfc, !PT ;  /* 0x00001b8053005812 */ /* 0x040fe200078efcff */
[----:B------:R-:W-:Y:S01]  /*0330*/  @P5 IMAD R2, R2, 0x1c00, R3 ;  /* 0x00001c0002025824 */ /* 0x000fe200078e0203 */
[----:B------:R-:W-:Y:S01]  /*0340*/  @P2 SHF.L.U32 R9, R83, 0x1, RZ ;  /* 0x0000000153092819 */ /* 0x000fe200000006ff */
[----:B------:R-:W-:Y:S01]  /*0350*/  @P2 IMAD R3, R81, 0x2, R82 ;  /* 0x0000000251032824 */ /* 0x000fe200078e0252 */
[----:B------:R-:W-:Y:S02]  /*0360*/  @P2 SHF.L.U32 R10, R82, 0x5, RZ ;  /* 0x00000005520a2819 */ /* 0x000fe400000006ff */
[----:B------:R-:W-:Y:S02]  /*0370*/  @P5 LOP3.LUT R0, R0, 0xffff, RZ, 0xc0, !PT ;  /* 0x0000ffff00005812 */ /* 0x000fe400078ec0ff */
[----:B------:R-:W-:Y:S02]  /*0380*/  @P2 LOP3.LUT R9, R9, 0xc0, RZ, 0xc0, !PT ;  /* 0x000000c009092812 */ /* 0x000fe400078ec0ff */
[----:B------:R-:W-:Y:S01]  /*0390*/  @P2 LOP3.LUT R10, R10, 0x20, RZ, 0xc0, !PT ;  /* 0x000000200a0a2812 */ /* 0x000fe200078ec0ff */
[----:B------:R-:W-:Y:S01]  /*03a0*/  @P5 IMAD R0, R0, 0x1e1f, RZ ;  /* 0x00001e1f00005824 */ /* 0x000fe200078e02ff */
[----:B------:R-:W-:-:S02]  /*03b0*/  @P2 IADD3 R5, PT, PT, R5, R8, R4 ;  /* 0x0000000805052210 */ /* 0x000fc40007ffe004 */
[----:B------:R-:W-:Y:S02]  /*03c0*/  @P2 IADD3 R9, PT, PT, R10, R12, R9 ;  /* 0x0000000c0a092210 */ /* 0x000fe40007ffe009 */
[----:B------:R-:W-:Y:S02]  /*03d0*/  @P2 SHF.L.U32 R4, R3, 0x9, RZ ;  /* 0x0000000903042819 */ /* 0x000fe400000006ff */
[----:B------:R-:W-:Y:S02]  /*03e0*/  @P5 IADD3 R10, PT, PT, R14, R7, R78 ;  /* 0x000000070e0a5210 */ /* 0x000fe40007ffe04e */
[----:B------:R-:W-:Y:S02]  /*03f0*/  @P2 LEA R8, R81, R82, 0x1 ;  /* 0x0000005251082211 */ /* 0x000fe400078e08ff */
[----:B------:R-:W-:Y:S02]  /*0400*/  @P2 LOP3.LUT R4, R4, 0x1c00, RZ, 0xc0, !PT ;  /* 0x00001c0004042812 */ /* 0x000fe400078ec0ff */
[----:B------:R-:W-:-:S02]  /*0410*/  @P5 LEA R19, R85, R10, 0x6 ;  /* 0x0000000a55135211 */ /* 0x000fc400078e30ff */
[----:B------:R-:W-:Y:S02]  /*0420*/  @P5 SHF.R.U32.HI R0, RZ, 0x16, R0 ;  /* 0x00000016ff005819 */ /* 0x000fe40000011600 */
[----:B------:R-:W-:Y:S02]  /*0430*/  ISETP.GE.U32.AND P3, PT, R83, 0x40, PT ;  /* 0x000000405300780c */ /* 0x000fe40003f66070 */
[----:B------:R-:W-:Y:S02]  /*0440*/  @P2 SHF.L.U32 R8, R8, 0x9, RZ ;  /* 0x0000000908082819 */ /* 0x000fe400000006ff */
[----:B------:R-:W-:Y:S01]  /*0450*/  @P2 IADD3 R15, PT, PT, R5, -0x1a40, R4 ;  /* 0xffffe5c0050f2810 */ /* 0x000fe20007ffe004 */
[----:B------:R-:W-:Y:S01]  /*0460*/  @P5 IMAD R4, R0, 0x1c00, R19 ;  /* 0x00001c0000045824 */ /* 0x000fe200078e0213 */
[----:B------:R-:W-:Y:S02]  /*0470*/  SHF.L.U32 R5, R83, 0x1, RZ ;  /* 0x0000000153057819 */ /* 0x000fe400000006ff */
[----:B------:R-:W-:-:S02]  /*0480*/  @P2 LOP3.LUT R8, R8, 0x1c00, RZ, 0xc0, !PT ;  /* 0x00001c0008082812 */ /* 0x000fc400078ec0ff */
[----:B------:R-:W-:Y:S02]  /*0490*/  LOP3.LUT R86, R5, 0xc0, RZ, 0xc0, !PT ;  /* 0x000000c005567812 */ /* 0x000fe400078ec0ff */
[----:B------:R-:W-:Y:S02]  /*04a0*/  @P5 IADD3 R3, PT, PT, R2, -0x3840, RZ ;  /* 0xffffc7c002035810 */ /* 0x000fe40007ffe0ff */
[----:B------:R-:W-:Y:S02]  /*04b0*/  @P5 IADD3 R5, PT, PT, R4, -0x3840, RZ ;  /* 0xffffc7c004055810 */ /* 0x000fe40007ffe0ff */
[----:B------:R-:W-:Y:S01]  /*04c0*/  @P2 IADD3 R13, PT, PT, R9, -0x1940, R8 ;  /* 0xffffe6c0090d2810 */ /* 0x000fe20007ffe008 */
[----:B-1----:R-:W-:Y:S01]  /*04d0*/  @P5 IMAD.WIDE.U32 R2, R3, 0x4, R42 ;  /* 0x0000000403025825 */ /* 0x002fe200078e002a */
[C---:B------:R-:W-:Y:S02]  /*04e0*/  IADD3 R0, PT, PT, R80.reuse, 0xf, RZ ;  /* 0x0000000f50007810 */ /* 0x040fe40007ffe0ff */
[----:B------:R-:W-:-:S02]  /*04f0*/  ISETP.NE.AND P0, PT, R80, 0x3, PT ;  /* 0x000000035000780c */ /* 0x000fc40003f05270 */
[C---:B------:R-:W-:Y:S01]  /*0500*/  IADD3 R8, PT, PT, R80.reuse, 0xe, RZ ;  /* 0x0000000e50087810 */ /* 0x040fe20007ffe0ff */
[----:B------:R-:W-:Y:S01]  /*0510*/  @P5 IMAD.WIDE.U32 R4, R5, 0x4, R42 ;  /* 0x0000000405045825 */ /* 0x000fe200078e002a */
[----:B------:R-:W-:Y:S01]  /*0520*/  @P3 IADD3 R0, PT, PT, R80, -0x2, RZ ;  /* 0xfffffffe50003810 */ /* 0x000fe20007ffe0ff */
[----:B--2---:R0:W5:Y:S01]  /*0530*/  @P5 LDG.E.CONSTANT R77, desc[UR8][R2.64] ;  /* 0x00000008024d5981 */ /* 0x004162000c1e9900 */
[----:B------:R-:W-:Y:S02]  /*0540*/  SEL R8, R8, RZ, P0 ;  /* 0x000000ff08087207 */ /* 0x000fe40000000000 */
[C---:B------:R-:W-:Y:S01]  /*0550*/  LOP3.LUT P6, R9, R11.reuse, RZ, R0, 0xfa, !PT ;  /* 0x000000ff0b097212 */ /* 0x040fe200078cfa00 */
[----:B------:R1:W5:Y:S01]  /*0560*/  @P5 LDG.E.CONSTANT R76, desc[UR8][R4.64] ;  /* 0x00000008044c5981 */ /* 0x000362000c1e9900 */
[----:B------:R-:W-:Y:S02]  /*0570*/  ISETP.EQ.AND P0, PT, R11, RZ, !P0 ;  /* 0x000000ff0b00720c */ /* 0x000fe40004702270 */
[----:B------:R-:W-:-:S02]  /*0580*/  ISETP.GT.U32.AND P1, PT, R83, 0x1f, PT ;  /* 0x0000001f5300780c */ /* 0x000fc40003f24070 */
[----:B------:R-:W-:Y:S02]  /*0590*/  ISETP.NE.AND P5, PT, R9, RZ, PT ;  /* 0x000000ff0900720c */ /* 0x000fe40003fa5270 */
[----:B------:R-:W-:Y:S02]  /*05a0*/  LOP3.LUT R75, R83, 0x1f, RZ, 0xc0, !PT ;  /* 0x0000001f534b7812 */ /* 0x000fe400078ec0ff */
[----:B------:R-:W-:Y:S02]  /*05b0*/  LOP3.LUT P3, R10, R11, RZ, R80, 0xfa, !PT ;  /* 0x000000ff0b0a7212 */ /* 0x000fe4000786fa50 */
[----:B0-----:R-:W-:-:S03]  /*05c0*/  IADD3 R3, PT, PT, R86, R75, R6 ;  /* 0x0000004b56037210 */ /* 0x001fc60007ffe006 */
[----:B-1----:R-:W-:Y:S02]  /*05d0*/  @!P0 LOP3.LUT R4, R83, 0x1700, RZ, 0xfc, !PT ;  /* 0x0000170053048812 */ /* 0x002fe400078efcff */
[----:B------:R-:W-:Y:S02]  /*05e0*/  @!P1 IADD3 R11, PT, PT, R78, R83, R6 ;  /* 0x000000534e0b9210 */ /* 0x000fe40007ffe006 */
[-C--:B------:R-:W-:Y:S02]  /*05f0*/  @P4 IADD3 R6, PT, PT, R14, R7.reuse, R78 ;  /* 0x000000070e064210 */ /* 0x080fe40007ffe04e */
[-C--:B------:R-:W-:Y:S02]  /*0600*/  LOP3.LUT R86, R78, R7.reuse, R86, 0xfe, !PT ;  /* 0x000000074e567212 */ /* 0x080fe400078efe56 */
[CCC-:B------:R-:W-:Y:S02]  /*0610*/  @!P0 IADD3 R5, PT, PT, R14.reuse, R7.reuse, R78.reuse ;  /* 0x000000070e058210 */ /* 0x1c0fe40007ffe04e */
[----:B------:R-:W-:-:S02]  /*0620*/  @!P0 IADD3 R59, PT, PT, R14, R7, R78 ;  /* 0x000000070e3b8210 */ /* 0x000fc40007ffe04e */
[CCC-:B------:R-:W-:Y:S02]  /*0630*/  @P6 IADD3 R89, PT, PT, R14.reuse, R7.reuse, R78.reuse ;  /* 0x000000070e596210 */ /* 0x1c0fe40007ffe04e */
[CCC-:B------:R-:W-:Y:S02]  /*0640*/  @!P0 IADD3 R19, PT, PT, R14.reuse, R7.reuse, R78.reuse ;  /* 0x000000070e138210 */ /* 0x1c0fe40007ffe04e */
[CCC-:B------:R-:W-:Y:S02]  /*0650*/  @!P0 IADD3 R23, PT, PT, R14.reuse, R7.reuse, R78.reuse ;  /* 0x000000070e178210 */ /* 0x1c0fe40007ffe04e */
[CCC-:B------:R-:W-:Y:S02]  /*0660*/  @P5 IADD3 R87, PT, PT, R14.reuse, R7.reuse, R78.reuse ;  /* 0x000000070e575210 */ /* 0x1c0fe40007ffe04e */
[CCC-:B------:R-:W-:Y:S02]  /*0670*/  @P5 IADD3 R9, PT, PT, R14.reuse, R7.reuse, R78.reuse ;  /* 0x000000070e095210 */ /* 0x1c0fe40007ffe04e */
[----:B------:R-:W-:-:S02]  /*0680*/  @P5 IADD3 R21, PT, PT, R14, R7, R78 ;  /* 0x000000070e155210 */ /* 0x000fc40007ffe04e */
[----:B------:R-:W-:Y:S02]  /*0690*/  @!P0 LOP3.LUT R7, R4, 0xffff, RZ, 0xc0, !PT ;  /* 0x0000ffff04078812 */ /* 0x000fe400078ec0ff */
[----:B------:R-:W-:Y:S01]  /*06a0*/  @P5 LOP3.LUT R4, R83, 0x1500, RZ, 0xfc, !PT ;  /* 0x0000150053045812 */ /* 0x000fe200078efcff */
[----:B------:R-:W-:Y:S01]  /*06b0*/  HFMA2 R74, -RZ, RZ, 0, 0 ;  /* 0x00000000ff4a7431 */ /* 0x000fe200000001ff */
[----:B------:R-:W-:Y:S01]  /*06c0*/  IADD3 R3, PT, PT, R14, R3, R78 ;  /* 0x000000030e037210 */ /* 0x000fe20007ffe04e */
[----:B------:R-:W-:Y:S01]  /*06d0*/  @!P0 IMAD R7, R7, 0x1e1f, RZ ;  /* 0x00001e1f07078824 */ /* 0x000fe200078e02ff */
[----:B------:R-:W-:Y:S02]  /*06e0*/  @P5 LOP3.LUT R4, R4, 0xffff, RZ, 0xc0, !PT ;  /* 0x0000ffff04045812 */ /* 0x000fe400078ec0ff */
[----:B------:R-:W-:Y:S02]  /*06f0*/  @P4 LEA R85, R85, R6, 0x6 ;  /* 0x0000000655554211 */ /* 0x000fe400078e30ff */
[----:B------:R-:W-:Y:S01]  /*0700*/  @!P0 LOP3.LUT R6, R83, 0x1f80, RZ, 0xfc, !PT ;  /* 0x00001f8053068812 */ /* 0x000fe200078efcff */
[----:B------:R-:W-:Y:S01]  /*0710*/  @P5 IMAD R84, R4, 0x1e1f, RZ ;  /* 0x00001e1f04545824 */ /* 0x000fe200078e02ff */
[----:B------:R-:W-:-:S02]  /*0720*/  @!P0 LEA R19, R8, R19, 0x6 ;  /* 0x0000001308138211 */ /* 0x000fc400078e30ff */
[----:B------:R-:W-:Y:S01]  /*0730*/  @!P0 SHF.R.U32.HI R4, RZ, 0x16, R7 ;  /* 0x00000016ff048819 */ /* 0x000fe20000011607 */
[----:B------:R-:W-:Y:S01]  /*0740*/  IMAD.WIDE.U32 R2, R3, 0x4, R42 ;  /* 0x0000000403027825 */ /* 0x000fe200078e002a */
[----:B------:R-:W-:Y:S02]  /*0750*/  @!P0 LOP3.LUT R6, R6, 0xffff, RZ, 0xc0, !PT ;  /* 0x0000ffff06068812 */ /* 0x000fe400078ec0ff */
[----:B------:R-:W-:Y:S02]  /*0760*/  @!P0 LEA R12, R8, R5, 0x6 ;  /* 0x00000005080c8211 */ /* 0x000fe400078e30ff */
[C---:B------:R-:W-:Y:S01]  /*0770*/  @P6 LEA R89, R0.reuse, R89, 0x6 ;  /* 0x0000005900596211 */ /* 0x040fe200078e30ff */
[----:B------:R-:W5:Y:S01]  /*0780*/  @P3 LDG.E.CONSTANT R74, desc[UR8][R2.64+0x14f00] ;  /* 0x014f0008024a3981 */ /* 0x000f62000c1e9900 */
[----:B------:R-:W-:Y:S02]  /*0790*/  @P5 LOP3.LUT R5, R83, 0x1d80, RZ, 0xfc, !PT ;  /* 0x00001d8053055812 */ /* 0x000fe400078efcff */
[----:B------:R-:W-:-:S02]  /*07a0*/  @P5 LEA R87, R0, R87, 0x6 ;  /* 0x0000005700575211 */ /* 0x000fc400078e30ff */
[C---:B------:R-:W-:Y:S02]  /*07b0*/  @P5 LEA R9, R0.reuse, R9, 0x6 ;  /* 0x0000000900095211 */ /* 0x040fe400078e30ff */
[----:B------:R-:W-:Y:S01]  /*07c0*/  @P5 LEA R21, R0, R21, 0x6 ;  /* 0x0000001500155211 */ /* 0x000fe200078e30ff */
[----:B------:R-:W-:Y:S01]  /*07d0*/  @!P0 IMAD R0, R4, 0x1c00, R19 ;  /* 0x00001c0004008824 */ /* 0x000fe200078e0213 */
[----:B------:R-:W-:Y:S01]  /*07e0*/  @!P0 LOP3.LUT R4, R83, 0x600, RZ, 0xfc, !PT ;  /* 0x0000060053048812 */ /* 0x000fe200078efcff */
[----:B------:R-:W-:Y:S01]  /*07f0*/  @!P0 IMAD R6, R6, 0x1e1f, RZ ;  /* 0x00001e1f06068824 */ /* 0x000fe200078e02ff */
[----:B------:R-:W-:Y:S02]  /*0800*/  @P5 LOP3.LUT R5, R5, 0xffff, RZ, 0xc0, !PT ;  /* 0x0000ffff05055812 */ /* 0x000fe400078ec0ff */
[----:B------:R-:W-:Y:S02]  /*0810*/  ISETP.NE.AND P3, PT, R10, RZ, PT ;  /* 0x000000ff0a00720c */ /* 0x000fe40003f65270 */
[----:B------:R-:W-:Y:S01]  /*0820*/  @!P0 LOP3.LUT R10, R4, 0xffff, RZ, 0xc0, !PT ;  /* 0x0000ffff040a8812 */ /* 0x000fe200078ec0ff */
[----:B------:R-:W-:Y:S01]  /*0830*/  @P5 IMAD R5, R5, 0x1e1f, RZ ;  /* 0x00001e1f05055824 */ /* 0x000fe200078e02ff */
[----:B------:R-:W-:-:S02]  /*0840*/  @!P0 SHF.R.U32.HI R58, RZ, 0x16, R6 ;  /* 0x00000016ff3a8819 */ /* 0x000fc40000011606 */
[C---:B------:R-:W-:Y:S02]  /*0850*/  @!P0 LOP3.LUT R7, R83.reuse, 0xe80, RZ, 0xfc, !PT ;  /* 0x00000e8053078812 */ /* 0x040fe400078efcff */
[----:B------:R-:W-:Y:S01]  /*0860*/  @P6 LOP3.LUT R6, R83, 0x400, RZ, 0xfc, !PT ;  /* 0x0000040053066812 */ /* 0x000fe200078efcff */
[----:B------:R-:W-:Y:S01]  /*0870*/  @!P0 IMAD R10, R10, 0xf1, RZ ;  /* 0x000000f10a0a8824 */ /* 0x000fe200078e02ff */
[----:B------:R-:W-:Y:S02]  /*0880*/  @!P0 LOP3.LUT R18, R7, 0xffff, RZ, 0xc0, !PT ;  /* 0x0000ffff07128812 */ /* 0x000fe400078ec0ff */
[----:B------:R-:W-:Y:S02]  /*0890*/  @P6 LOP3.LUT R16, R6, 0xffff, RZ, 0xc0, !PT ;  /* 0x0000ffff06106812 */ /* 0x000fe400078ec0ff */
[----:B------:R-:W-:Y:S01]  /*08a0*/  @P5 SHF.R.U32.HI R56, RZ, 0x16, R5 ;  /* 0x00000016ff385819 */ /* 0x000fe20000011605 */
[C---:B------:R-:W-:Y:S01]  /*08b0*/  @!P1 IMAD.IADD R11, R14.reuse, 0x1, R11 ;  /* 0x000000010e0b9824 */ /* 0x040fe200078e020b */
[----:B------:R-:W-:Y:S01]  /*08c0*/  IADD3 R86, PT, PT, R14, R86, RZ ;  /* 0x000000560e567210 */ /* 0x000fe20007ffe0ff */
[----:B------:R-:W-:Y:S01]  /*08d0*/  @!P0 IMAD R20, R18, 0xf1, RZ ;  /* 0x000000f112148824 */ /* 0x000fe200078e02ff */
[----:B------:R-:W-:Y:S01]  /*08e0*/  @!P0 SHF.R.U32.HI R10, RZ, 0x11, R10 ;  /* 0x00000011ff0a8819 */ /* 0x000fe2000001160a */
[----:B------:R-:W-:Y:S01]  /*08f0*/  @P6 IMAD R18, R16, 0xf1, RZ ;  /* 0x000000f110126824 */ /* 0x000fe200078e02ff */
[----:B------:R-:W-:Y:S01]  /*0900*/  @P4 LOP3.LUT R14, R83, 0xa80, RZ, 0xfc, !PT ;  /* 0x00000a80530e4812 */ /* 0x000fe200078efcff */
[----:B------:R-:W-:Y:S01]  /*0910*/  @P5 IMAD R56, R56, 0x1c00, R21 ;  /* 0x00001c0038385824 */ /* 0x000fe200078e0215 */
[----:B------:R-:W-:Y:S01]  /*0920*/  @!P0 PRMT R21, R10, 0x9910, RZ ;  /* 0x000099100a158816 */ /* 0x000fe200000000ff */
[----:B------:R-:W0:Y:S01]  /*0930*/  @P2 LDC.64 R4, c[0x0][0x388] ;  /* 0x0000e200ff042b82 */ /* 0x000e220000000a00 */
[----:B------:R-:W-:-:S02]  /*0940*/  @P5 SHF.R.U32.HI R84, RZ, 0x16, R84 ;  /* 0x00000016ff545819 */ /* 0x000fc40000011654 */
[----:B------:R-:W-:Y:S02]  /*0950*/  @P4 LOP3.LUT R19, R14, 0xffff, RZ, 0xc0, !PT ;  /* 0x0000ffff0e134812 */ /* 0x000fe400078ec0ff */
[----:B------:R-:W-:Y:S02]  /*0960*/  @P5 LOP3.LUT R14, R83, 0xc80, RZ, 0xfc, !PT ;  /* 0x00000c80530e5812 */ /* 0x000fe400078efcff */
[----:B------:R-:W-:Y:S01]  /*0970*/  @P6 SHF.R.U32.HI R10, RZ, 0x11, R18 ;  /* 0x00000011ff0a6819 */ /* 0x000fe20000011612 */
[----:B------:R-:W1:Y:S01]  /*0980*/  @P2 LDC.64 R6, c[0x0][0x388] ;  /* 0x0000e200ff062b82 */ /* 0x000e620000000a00 */
[----:B------:R-:W-:Y:S01]  /*0990*/  @!P0 MOV R18, R21 ;  /* 0x0000001500128202 */ /* 0x000fe20000000f00 */
[----:B------:R-:W-:Y:S01]  /*09a0*/  @P5 IMAD R84, R84, 0x1c00, R9 ;  /* 0x00001c0054545824 */ /* 0x000fe200078e0209 */
[----:B------:R-:W-:Y:S02]  /*09b0*/  @!P0 SHF.R.U32.HI R16, RZ, 0x11, R20 ;  /* 0x00000011ff108819 */ /* 0x000fe40000011614 */
[----:B------:R-:W-:-:S02]  /*09c0*/  @!P0 LEA R59, R8, R59, 0x6 ;  /* 0x0000003b083b8211 */ /* 0x000fc400078e30ff */
[----:B------:R-:W-:Y:S02]  /*09d0*/  @!P0 LEA R23, R8, R23, 0x6 ;  /* 0x0000001708178211 */ /* 0x000fe400078e30ff */
[----:B------:R-:W-:Y:S01]  /*09e0*/  @P5 LOP3.LUT R20, R14, 0xffff, RZ, 0xc0, !PT ;  /* 0x0000ffff0e145812 */ /* 0x000fe200078ec0ff */
[----:B------:R-:W2:Y:S01]  /*09f0*/  @P2 LDC.64 R8, c[0x0][0x388] ;  /* 0x0000e200ff082b82 */ /* 0x000ea20000000a00 */
[----:B------:R-:W-:Y:S01]  /*0a00*/  @P4 IMAD R14, R19, 0xf1, RZ ;  /* 0x000000f1130e4824 */ /* 0x000fe200078e02ff */
[----:B------:R-:W-:Y:S01]  /*0a10*/  @P6 PRMT R19, R10, 0x9910, RZ ;  /* 0x000099100a136816 */ /* 0x000fe200000000ff */
[----:B------:R-:W-:Y:S01]  /*0a20*/  @!P0 IMAD R10, R18, 0x1c00, RZ ;  /* 0x00001c00120a8824 */ /* 0x000fe200078e02ff */
[----:B------:R-:W-:Y:S01]  /*0a30*/  @!P0 PRMT R21, R16, 0x9910, RZ ;  /* 0x0000991010158816 */ /* 0x000fe200000000ff */
[----:B------:R-:W-:Y:S01]  /*0a40*/  @P5 IMAD R16, R20, 0xf1, RZ ;  /* 0x000000f114105824 */ /* 0x000fe200078e02ff */
[----:B------:R-:W-:Y:S02]  /*0a50*/  @P4 SHF.R.U32.HI R14, RZ, 0x11, R14 ;  /* 0x00000011ff0e4819 */ /* 0x000fe4000001160e */
[----:B------:R-:W-:Y:S01]  /*0a60*/  @!P0 LOP3.LUT R57, R10, 0xffff, RZ, 0xc0, !PT ;  /* 0x0000ffff0a398812 */ /* 0x000fe200078ec0ff */
[----:B------:R-:W-:Y:S01]  /*0a70*/  @P6 IMAD R10, R19, 0x1c00, RZ ;  /* 0x00001c00130a6824 */ /* 0x000fe200078e02ff */
[----:B------:R-:W-:-:S02]  /*0a80*/  @P5 SHF.R.U32.HI R16, RZ, 0x11, R16 ;  /* 0x00000011ff105819 */ /* 0x000fc40000011610 */
[----:B------:R-:W-:Y:S02]  /*0a90*/  @!P0 IADD3 R57, PT, PT, R12, -0x3840, R57 ;  /* 0xffffc7c00c398810 */ /* 0x000fe40007ffe039 */
[----:B------:R-:W-:Y:S02]  /*0aa0*/  @P4 PRMT R12, R14, 0x9910, RZ ;  /* 0x000099100e0c4816 */ /* 0x000fe400000000ff */
[----:B------:R-:W-:Y:S02]  /*0ab0*/  @P6 LOP3.LUT R10, R10, 0xffff, RZ, 0xc0, !PT ;  /* 0x0000ffff0a0a6812 */ /* 0x000fe400078ec0ff */
[----:B------:R-:W-:Y:S02]  /*0ac0*/  @P5 PRMT R14, R16, 0x9910, RZ ;  /* 0x00009910100e5816 */ /* 0x000fe400000000ff */
[----:B------:R-:W-:Y:S01]  /*0ad0*/  @P6 IADD3 R89, PT, PT, R89, -0x3840, R10 ;  /* 0xffffc7c059596810 */ /* 0x000fe20007ffe00a */
[----:B------:R-:W-:Y:S02]  /*0ae0*/  @P4 IMAD R10, R12, 0x1c00, RZ ;  /* 0x00001c000c0a4824 */ /* 0x000fe400078e02ff */
[----:B------:R-:W-:Y:S01]  /*0af0*/  @P5 IMAD R12, R14, 0x1c00, RZ ;  /* 0x00001c000e0c5824 */ /* 0x000fe200078e02ff */
[----:B------:R-:W-:Y:S01]  /*0b00*/  CS2R R72, SRZ ;  /* 0x0000000000487805 */ /* 0x000fe2000001ff00 */
[----:B--2---:R-:W-:Y:S01]  /*0b10*/  @P2 IMAD.WIDE.U32 R8, R17, 0x4, R8 ;  /* 0x0000000411082825 */ /* 0x004fe200078e0008 */
[----:B------:R-:W-:-:S02]  /*0b20*/  CS2R R70, SRZ ;  /* 0x0000000000467805 */ /* 0x000fc4000001ff00 */
[----:B------:R-:W-:Y:S01]  /*0b30*/  @P4 LOP3.LUT R10, R10, 0xffff, RZ, 0xc0, !PT ;  /* 0x0000ffff0a0a4812 */ /* 0x000fe200078ec0ff */
[----:B0-----:R-:W-:Y:S01]  /*0b40*/  @P2 IMAD.WIDE.U32 R4, R15, 0x4, R4 ;  /* 0x000000040f042825 */ /* 0x001fe200078e0004 */
[----:B------:R-:W-:Y:S01]  /*0b50*/  @P5 LOP3.LUT R12, R12, 0xffff, RZ, 0xc0, !PT ;  /* 0x0000ffff0c0c5812 */ /* 0x000fe200078ec0ff */
[----:B------:R0:W5:Y:S01]  /*0b60*/  @P2 LDG.E.CONSTANT R73, desc[UR8][R8.64] ;  /* 0x0000000808492981 */ /* 0x000162000c1e9900 */
[C---:B------:R-:W-:Y:S01]  /*0b70*/  IADD3 R15, PT, PT, R86.reuse, -0x1b80, RZ ;  /* 0xffffe480560f7810 */ /* 0x040fe20007ffe0ff */
[----:B-1----:R-:W-:Y:S01]  /*0b80*/  @P2 IMAD.WIDE.U32 R6, R13, 0x4, R6 ;  /* 0x000000040d062825 */ /* 0x002fe200078e0006 */
[----:B------:R-:W-:Y:S02]  /*0b90*/  @P5 IADD3 R87, PT, PT, R87, -0x3840, R12 ;  /* 0xffffc7c057575810 */ /* 0x000fe40007ffe00c */
[----:B------:R-:W-:Y:S01]  /*0ba0*/  CS2R R68, SRZ ;  /* 0x0000000000447805 */ /* 0x000fe2000001ff00 */
[C---:B------:R-:W-:Y:S01]  /*0bb0*/  VIADD R17, R86.reuse, 0xffffe580 ;  /* 0xffffe58056117836 */ /* 0x040fe20000000000 */
[----:B------:R-:W-:Y:S01]  /*0bc0*/  @P4 IADD3 R85, PT, PT, R85, -0x3840, R10 ;  /* 0xffffc7c055554810 */ /* 0x000fe20007ffe00a */
[----:B------:R-:W-:Y:S01]  /*0bd0*/  @!P1 IMAD.WIDE.U32 R12, R11, 0x4, R42 ;  /* 0x000000040b0c9825 */ /* 0x000fe200078e002a */
[----:B------:R1:W5:Y:S01]  /*0be0*/  @P2 LDG.E.CONSTANT R72, desc[UR8][R4.64] ;  /* 0x0000000804482981 */ /* 0x000362000c1e9900 */
[----:B------:R-:W-:-:S02]  /*0bf0*/  IADD3 R19, PT, PT, R86, 0x1c00, RZ ;  /* 0x00001c0056137810 */ /* 0x000fc40007ffe0ff */
[--C-:B------:R-:W-:Y:S01]  /*0c00*/  IMAD.WIDE.U32 R10, R15, 0x4, R42.reuse ;  /* 0x000000040f0a7825 */ /* 0x100fe200078e002a */
[----:B------:R2:W5:Y:S01]  /*0c10*/  @P2 LDG.E.CONSTANT R71, desc[UR8][R6.64] ;  /* 0x0000000806472981 */ /* 0x000562000c1e9900 */
[C---:B------:R-:W-:Y:S02]  /*0c20*/  IADD3 R15, PT, PT, R86.reuse, 0x140, RZ ;  /* 0x00000140560f7810 */ /* 0x040fe40007ffe0ff */
[----:B0-----:R-:W-:Y:S01]  /*0c30*/  IMAD.WIDE.U32 R8, R17, 0x4, R42 ;  /* 0x0000000411087825 */ /* 0x001fe200078e002a */
[C---:B------:R-:W-:Y:S01]  /*0c40*/  IADD3 R17, PT, PT, R86.reuse, 0x240, RZ ;  /* 0x0000024056117810 */ /* 0x040fe20007ffe0ff */
[----:B------:R-:W5:Y:S01]  /*0c50*/  @P3 LDG.E.CONSTANT R70, desc[UR8][R2.64+0x30f00] ;  /* 0x030f000802463981 */ /* 0x000f62000c1e9900 */
[----:B-1----:R-:W-:-:S03]  /*0c60*/  IADD3 R5, PT, PT, R86, -0x1980, RZ ;  /* 0xffffe68056057810 */ /* 0x002fc60007ffe0ff */
[----:B------:R-:W5:Y:S01]  /*0c70*/  @P3 LDG.E.CONSTANT R69, desc[UR8][R2.64+0x4cf00] ;  /* 0x04cf000802453981 */ /* 0x000f62000c1e9900 */
[C---:B--2---:R-:W-:Y:S01]  /*0c80*/  IADD3 R7, PT, PT, R86.reuse, 0x40, RZ ;  /* 0x0000004056077810 */ /* 0x044fe20007ffe0ff */
[--C-:B------:R-:W-:Y:S02]  /*0c90*/  IMAD.WIDE.U32 R4, R5, 0x4, R42.reuse ;  /* 0x0000000405047825 */ /* 0x100fe400078e002a */
[----:B------:R0:W5:Y:S01]  /*0ca0*/  @P3 LDG.E.CONSTANT R68, desc[UR8][R2.64+0x68f00] ;  /* 0x068f000802443981 */ /* 0x000162000c1e9900 */
[----:B------:R-:W-:Y:S01]  /*0cb0*/  @!P0 MOV R18, R21 ;  /* 0x0000001500128202 */ /* 0x000fe20000000f00 */
[----:B------:R-:W-:Y:S02]  /*0cc0*/  IMAD.WIDE.U32 R6, R7, 0x4, R42 ;  /* 0x0000000407067825 */ /* 0x000fe400078e002a */
[----:B------:R1:W5:Y:S01]  /*0cd0*/  @!P1 LDG.E.CONSTANT R67, desc[UR8][R12.64+0x69f00] ;  /* 0x069f00080c439981 */ /* 0x000362000c1e9900 */
[----:B------:R-:W-:-:S03]  /*0ce0*/  IADD3 R21, PT, PT, R86, 0x39c0, RZ ;  /* 0x000039c056157810 */ /* 0x000fc60007ffe0ff */
[----:B------:R2:W5:Y:S01]  /*0cf0*/  LDG.E.CONSTANT R66, desc[UR8][R10.64] ;  /* 0x000000080a427981 */ /* 0x000562000c1e9900 */
[----:B0-----:R-:W-:-:S03]  /*0d00*/  IMAD.WIDE.U32 R2, R15, 0x4, R42 ;  /* 0x000000040f027825 */ /* 0x001fc600078e002a */
[----:B------:R0:W5:Y:S01]  /*0d10*/  LDG.E.CONSTANT R65, desc[UR8][R8.64] ;  /* 0x0000000808417981 */ /* 0x000162000c1e9900 */
[--C-:B-1----:R-:W-:Y:S01]  /*0d20*/  IMAD.WIDE.U32 R12, R17, 0x4, R42.reuse ;  /* 0x00000004110c7825 */ /* 0x102fe200078e002a */
[C---:B------:R-:W-:Y:S02]  /*0d30*/  IADD3 R17, PT, PT, R86.reuse, 0x1f00, RZ ;  /* 0x00001f0056117810 */ /* 0x040fe40007ffe0ff */
[----:B------:R1:W5:Y:S01]  /*0d40*/  LDG.E.CONSTANT R64, desc[UR8][R4.64] ;  /* 0x0000000804407981 */ /* 0x000362000c1e9900 */
[--C-:B--2---:R-:W-:Y:S01]  /*0d50*/  IMAD.WIDE.U32 R10, R19, 0x4, R42.reuse ;  /* 0x00000004130a7825 */ /* 0x104fe200078e002a */
[C---:B------:R-:W-:Y:S02]  /*0d60*/  IADD3 R19, PT, PT, R86.reuse, 0x38c0, RZ ;  /* 0x000038c056137810 */ /* 0x040fe40007ffe0ff */
[----:B------:R2:W5:Y:S01]  /*0d70*/  LDG.E.CONSTANT R63, desc[UR8][R6.64] ;  /* 0x00000008063f7981 */ /* 0x000562000c1e9900 */
[C---:B------:R-:W-:Y:S02]  /*0d80*/  IADD3 R15, PT, PT, R86.reuse, 0x1d00, RZ ;  /* 0x00001d00560f7810 */ /* 0x040fe40007ffe0ff */
[----:B0-----:R-:W-:Y:S01]  /*0d90*/  IADD3 R9, PT, PT, R86, 0x1e00, RZ ;  /* 0x00001e0056097810 */ /* 0x001fe20007ffe0ff */
[----:B------:R0:W5:Y:S02]  /*0da0*/  LDG.E.CONSTANT R62, desc[UR8][R2.64] ;  /* 0x00000008023e7981 */ /* 0x000164000c1e9900 */
[----:B------:R-:W-:-:S02]  /*0db0*/  IMAD.WIDE.U32 R14, R15, 0x4, R42 ;  /* 0x000000040f0e7825 */ /* 0x000fc400078e002a */
[----:B------:R3:W5:Y:S02]  /*0dc0*/  LDG.E.CONSTANT R61, desc[UR8][R12.64] ;  /* 0x000000080c3d7981 */ /* 0x000764000c1e9900 */
[--C-:B-1----:R-:W-:Y:S01]  /*0dd0*/  IMAD.WIDE.U32 R4, R9, 0x4, R42.reuse ;  /* 0x0000000409047825 */ /* 0x102fe200078e002a */
[C---:B------:R-:W-:Y:S01]  /*0de0*/  IADD3 R9, PT, PT, R86.reuse, 0x3ac0, RZ ;  /* 0x00003ac056097810 */ /* 0x040fe20007ffe0ff */
[----:B------:R1:W5:Y:S02]  /*0df0*/  LDG.E.CONSTANT R60, desc[UR8][R10.64] ;  /* 0x000000080a3c7981 */ /* 0x000364000c1e9900 */
[--C-:B--2---:R-:W-:Y:S02]  /*0e00*/  IMAD.WIDE.U32 R6, R17, 0x4, R42.reuse ;  /* 0x0000000411067825 */ /* 0x104fe400078e002a */
[----:B------:R2:W5:Y:S02]  /*0e10*/  LDG.E.CONSTANT R53, desc[UR8][R14.64] ;  /* 0x000000080e357981 */ /* 0x000564000c1e9900 */
[--C-:B0-----:R-:W-:Y:S01]  /*0e20*/  IMAD.WIDE.U32 R2, R19, 0x4, R42.reuse ;  /* 0x0000000413027825 */ /* 0x101fe200078e002a */
[C---:B---3--:R-:W-:Y:S01]  /*0e30*/  IADD3 R13, PT, PT, R86.reuse, 0x5480, RZ ;  /* 0x00005480560d7810 */ /* 0x048fe20007ffe0ff */
[----:B------:R-:W5:Y:S01]  /*0e40*/  LDG.E.CONSTANT R41, desc[UR8][R6.64] ;  /* 0x0000000806297981 */ /* 0x000f62000c1e9900 */
[C---:B------:R-:W-:Y:S01]  /*0e50*/  IADD3 R19, PT, PT, R86.reuse, 0x5680, RZ ;  /* 0x0000568056137810 */ /* 0x040fe20007ffe0ff */
[--C-:B------:R-:W-:Y:S01]  /*0e60*/  IMAD.WIDE.U32 R16, R21, 0x4, R42.reuse ;  /* 0x0000000415107825 */ /* 0x100fe200078e002a */
[C---:B------:R-:W-:Y:S01]  /*0e70*/  IADD3 R21, PT, PT, R86.reuse, 0x7040, RZ ;  /* 0x0000704056157810 */ /* 0x040fe20007ffe0ff */
[----:B------:R0:W5:Y:S02]  /*0e80*/  LDG.E.CONSTANT R40, desc[UR8][R2.64] ;  /* 0x0000000802287981 */ /* 0x000164000c1e9900 */
[C---:B-1----:R-:W-:Y:S01]  /*0e90*/  VIADD R11, R86.reuse, 0x5580 ;  /* 0x00005580560b7836 */ /* 0x042fe20000000000 */
[----:B--2---:R-:W-:Y:S01]  /*0ea0*/  IADD3 R15, PT, PT, R86, 0x7240, RZ ;  /* 0x00007240560f7810 */ /* 0x004fe20007ffe0ff */
[----:B------:R1:W5:Y:S01]  /*0eb0*/  LDG.E.CONSTANT R39, desc[UR8][R16.64] ;  /* 0x0000000810277981 */ /* 0x000362000c1e9900 */
[----:B------:R-:W-:-:S03]  /*0ec0*/  IMAD.WIDE.U32 R8, R9, 0x4, R42 ;  /* 0x0000000409087825 */ /* 0x000fc600078e002a */
[----:B------:R2:W5:Y:S01]  /*0ed0*/  LDG.E.CONSTANT R52, desc[UR8][R4.64] ;  /* 0x0000000804347981 */ /* 0x000562000c1e9900 */
[--C-:B------:R-:W-:Y:S01]  /*0ee0*/  IMAD.WIDE.U32 R12, R13, 0x4, R42.reuse ;  /* 0x000000040d0c7825 */ /* 0x100fe200078e002a */
[C---:B0-----:R-:W-:Y:S02]  /*0ef0*/  IADD3 R3, PT, PT, R86.reuse, 0x7140, RZ ;  /* 0x0000714056037810 */ /* 0x041fe40007ffe0ff */
[----:B------:R0:W5:Y:S01]  /*0f00*/  LDG.E.CONSTANT R38, desc[UR8][R8.64] ;  /* 0x0000000808267981 */ /* 0x000162000c1e9900 */
[--C-:B------:R-:W-:Y:S01]  /*0f10*/  IMAD.WIDE.U32 R10, R11, 0x4, R42.reuse ;  /* 0x000000040b0a7825 */ /* 0x100fe200078e002a */
[C---:B-1----:R-:W-:Y:S02]  /*0f20*/  IADD3 R17, PT, PT, R86.reuse, 0x8c00, RZ ;  /* 0x00008c0056117810 */ /* 0x042fe40007ffe0ff */
[----:B------:R1:W5:Y:S01]  /*0f30*/  LDG.E.CONSTANT R37, desc[UR8][R12.64] ;  /* 0x000000080c257981 */ /* 0x000362000c1e9900 */
[----:B------:R-:W-:Y:S01]  /*0f40*/  IMAD.WIDE.U32 R6, R19, 0x4, R42 ;  /* 0x0000000413067825 */ /* 0x000fe200078e002a */
[----:B------:R-:W-:-:S02]  /*0f50*/  IADD3 R19, PT, PT, R86, 0x8d00, RZ ;  /* 0x00008d0056137810 */ /* 0x000fc40007ffe0ff */
[----:B------:R3:W5:Y:S01]  /*0f60*/  LDG.E.CONSTANT R36, desc[UR8][R10.64] ;  /* 0x000000080a247981 */ /* 0x000762000c1e9900 */
[--C-:B--2---:R-:W-:Y:S01]  /*0f70*/  IMAD.WIDE.U32 R4, R21, 0x4, R42.reuse ;  /* 0x0000000415047825 */ /* 0x104fe200078e002a */
[----:B------:R-:W-:Y:S02]  /*0f80*/  IADD3 R21, PT, PT, R86, 0x8e00, RZ ;  /* 0x00008e0056157810 */ /* 0x000fe40007ffe0ff */
[----:B------:R-:W5:Y:S01]  /*0f90*/  LDG.E.CONSTANT R35, desc[UR8][R6.64] ;  /* 0x0000000806237981 */ /* 0x000f62000c1e9900 */
[----:B------:R-:W-:-:S03]  /*0fa0*/  IMAD.WIDE.U32 R2, R3, 0x4, R42 ;  /* 0x0000000403027825 */ /* 0x000fc600078e002a */
[----:B------:R2:W5:Y:S01]  /*0fb0*/  LDG.E.CONSTANT R34, desc[UR8][R4.64] ;  /* 0x0000000804227981 */ /* 0x000562000c1e9900 */
[--C-:B0-----:R-:W-:Y:S01]  /*0fc0*/  IMAD.WIDE.U32 R8, R15, 0x4, R42.reuse ;  /* 0x000000040f087825 */ /* 0x101fe200078e002a */
[C---:B------:R-:W-:Y:S02]  /*0fd0*/  IADD3 R15, PT, PT, R86.reuse, 0xa8c0, RZ ;  /* 0x0000a8c0560f7810 */ /* 0x040fe40007ffe0ff */
[----:B------:R0:W5:Y:S01]  /*0fe0*/  LDG.E.CONSTANT R33, desc[UR8][R2.64] ;  /* 0x0000000802217981 */ /* 0x000162000c1e9900 */
[--C-:B-1----:R-:W-:Y:S01]  /*0ff0*/  IMAD.WIDE.U32 R12, R17, 0x4, R42.reuse ;  /* 0x00000004110c7825 */ /* 0x102fe200078e002a */
[C---:B------:R-:W-:Y:S02]  /*1000*/  IADD3 R17, PT, PT, R86.reuse, 0xa9c0, RZ ;  /* 0x0000a9c056117810 */ /* 0x040fe40007ffe0ff */
[----:B------:R1:W5:Y:S01]  /*1010*/  LDG.E.CONSTANT R32, desc[UR8][R8.64] ;  /* 0x0000000808207981 */ /* 0x000362000c1e9900 */
[----:B---3--:R-:W-:Y:S01]  /*1020*/  IMAD.WIDE.U32 R10, R19, 0x4, R42 ;  /* 0x00000004130a7825 */ /* 0x008fe200078e002a */
[----:B------:R-:W-:-:S02]  /*1030*/  IADD3 R19, PT, PT, R86, 0xaac0, RZ ;  /* 0x0000aac056137810 */ /* 0x000fc40007ffe0ff */
[C---:B--2---:R-:W-:Y:S01]  /*1040*/  IADD3 R5, PT, PT, R86.reuse, 0x8f00, RZ ;  /* 0x00008f0056057810 */ /* 0x044fe20007ffe0ff */
[--C-:B------:R-:W-:Y:S01]  /*1050*/  IMAD.WIDE.U32 R6, R21, 0x4, R42.reuse ;  /* 0x0000000415067825 */ /* 0x100fe200078e002a */
[----:B------:R2:W5:Y:S01]  /*1060*/  LDG.E.CONSTANT R31, desc[UR8][R12.64] ;  /* 0x000000080c1f7981 */ /* 0x000562000c1e9900 */
[C---:B------:R-:W-:Y:S02]  /*1070*/  IADD3 R21, PT, PT, R86.reuse, 0xc480, RZ ;  /* 0x0000c48056157810 */ /* 0x040fe40007ffe0ff */
[--C-:B0-----:R-:W-:Y:S01]  /*1080*/  IMAD.WIDE.U32 R2, R15, 0x4, R42.reuse ;  /* 0x000000040f027825 */ /* 0x101fe200078e002a */
[----:B------:R0:W5:Y:S03]  /*1090*/  LDG.E.CONSTANT R30, desc[UR8][R10.64] ;  /* 0x000000080a1e7981 */ /* 0x000166000c1e9900 */
[--C-:B-1----:R-:W-:Y:S01]  /*10a0*/  IMAD.WIDE.U32 R8, R17, 0x4, R42.reuse ;  /* 0x0000000411087825 */ /* 0x102fe200078e002a */
[C---:B------:R-:W-:Y:S01]  /*10b0*/  IADD3 R17, PT, PT, R86.reuse, 0xe040, RZ ;  /* 0x0000e04056117810 */ /* 0x040fe20007ffe0ff */
[----:B------:R1:W5:Y:S02]  /*10c0*/  LDG.E.CONSTANT R29, desc[UR8][R6.64] ;  /* 0x00000008061d7981 */ /* 0x000364000c1e9900 */
[--C-:B--2---:R-:W-:Y:S01]  /*10d0*/  IMAD.WIDE.U32 R12, R19, 0x4, R42.reuse ;  /* 0x00000004130c7825 */ /* 0x104fe200078e002a */
[C---:B------:R-:W-:Y:S01]  /*10e0*/  IADD3 R19, PT, PT, R86.reuse, 0xe140, RZ ;  /* 0x0000e14056137810 */ /* 0x040fe20007ffe0ff */
[----:B------:R2:W5:Y:S01]  /*10f0*/  LDG.E.CONSTANT R27, desc[UR8][R2.64] ;  /* 0x00000008021b7981 */ /* 0x000562000c1e9900 */
[----:B------:R-:W-:Y:S01]  /*1100*/  IADD3 R15, PT, PT, R86, 0xc680, RZ ;  /* 0x0000c680560f7810 */ /* 0x000fe20007ffe0ff */
[----:B------:R-:W-:-:S02]  /*1110*/  IMAD.WIDE.U32 R4, R5, 0x4, R42 ;  /* 0x0000000405047825 */ /* 0x000fc400078e002a */
[----:B------:R3:W5:Y:S02]  /*1120*/  LDG.E.CONSTANT R26, desc[UR8][R8.64] ;  /* 0x00000008081a7981 */ /* 0x000764000c1e9900 */
[--C-:B0-----:R-:W-:Y:S01]  /*1130*/  IMAD.WIDE.U32 R10, R21, 0x4, R42.reuse ;  /* 0x00000004150a7825 */ /* 0x101fe200078e002a */
[C---:B------:R-:W-:Y:S01]  /*1140*/  IADD3 R21, PT, PT, R86.reuse, 0xe240, RZ ;  /* 0x0000e24056157810 */ /* 0x040fe20007ffe0ff */
[----:B------:R0:W5:Y:S01]  /*1150*/  LDG.E.CONSTANT R28, desc[UR8][R4.64] ;  /* 0x00000008041c7981 */ /* 0x000162000c1e9900 */
[C---:B------:R-:W-:Y:S01]  /*1160*/  IADD3 R45, PT, PT, R86.reuse, 0xff00, RZ ;  /* 0x0000ff00562d7810 */ /* 0x040fe20007ffe0ff */
[C---:B-1----:R-:W-:Y:S01]  /*1170*/  VIADD R7, R86.reuse, 0xc580 ;  /* 0x0000c58056077836 */ /* 0x042fe20000000000 */
[C---:B------:R-:W-:Y:S01]  /*1180*/  IADD3 R47, PT, PT, R86.reuse, 0x118c0, RZ ;  /* 0x000118c0562f7810 */ /* 0x040fe20007ffe0ff */
[--C-:B--2---:R-:W-:Y:S01]  /*1190*/  IMAD.WIDE.U32 R2, R17, 0x4, R42.reuse ;  /* 0x0000000411027825 */ /* 0x104fe200078e002a */
[----:B------:R1:W5:Y:S03]  /*11a0*/  LDG.E.CONSTANT R25, desc[UR8][R12.64] ;  /* 0x000000080c197981 */ /* 0x000366000c1e9900 */
[--C-:B---3--:R-:W-:Y:S01]  /*11b0*/  IMAD.WIDE.U32 R8, R19, 0x4, R42.reuse ;  /* 0x0000000413087825 */ /* 0x108fe200078e002a */
[C---:B------:R-:W-:Y:S01]  /*11c0*/  IADD3 R17, PT, PT, R86.reuse, 0xfe00, RZ ;  /* 0x0000fe0056117810 */ /* 0x040fe20007ffe0ff */
[----:B------:R-:W5:Y:S02]  /*11d0*/  LDG.E.CONSTANT R24, desc[UR8][R10.64] ;  /* 0x000000080a187981 */ /* 0x000f64000c1e9900 */
[--C-:B0-----:R-:W-:Y:S01]  /*11e0*/  IMAD.WIDE.U32 R4, R15, 0x4, R42.reuse ;  /* 0x000000040f047825 */ /* 0x101fe200078e002a */
[C---:B------:R-:W-:Y:S01]  /*11f0*/  IADD3 R15, PT, PT, R86.reuse, 0xfd00, RZ ;  /* 0x0000fd00560f7810 */ /* 0x040fe20007ffe0ff */
[----:B------:R0:W5:Y:S02]  /*1200*/  LDG.E.CONSTANT R20, desc[UR8][R8.64] ;  /* 0x0000000808147981 */ /* 0x000164000c1e9900 */
[--C-:B------:R-:W-:Y:S01]  /*1210*/  IMAD.WIDE.U32 R6, R7, 0x4, R42.reuse ;  /* 0x0000000407067825 */ /* 0x100fe200078e002a */
[----:B------:R-:W-:Y:S01]  /*1220*/  IADD3 R49, PT, PT, R86, 0x119c0, RZ ;  /* 0x000119c056317810 */ /* 0x000fe20007ffe0ff */
[----:B------:R-:W5:Y:S02]  /*1230*/  LDG.E.CONSTANT R22, desc[UR8][R4.64] ;  /* 0x0000000804167981 */ /* 0x000f64000c1e9900 */
[----:B-1----:R-:W-:-:S02]  /*1240*/  IMAD.WIDE.U32 R12, R21, 0x4, R42 ;  /* 0x00000004150c7825 */ /* 0x002fc400078e002a */
[----:B------:R1:W5:Y:S02]  /*1250*/  LDG.E.CONSTANT R21, desc[UR8][R2.64] ;  /* 0x0000000802157981 */ /* 0x000364000c1e9900 */
[----:B0-----:R-:W-:Y:S01]  /*1260*/  IMAD.WIDE.U32 R8, R47, 0x4, R42 ;  /* 0x000000042f087825 */ /* 0x001fe200078e002a */
[----:B------:R-:W-:Y:S01]  /*1270*/  IADD3 R47, PT, PT, R86, 0x11ac0, RZ ;  /* 0x00011ac0562f7810 */ /* 0x000fe20007ffe0ff */
[----:B------:R0:W5:Y:S02]  /*1280*/  LDG.E.CONSTANT R19, desc[UR8][R12.64] ;  /* 0x000000080c137981 */ /* 0x000164000c1e9900 */
[----:B------:R-:W-:Y:S02]  /*1290*/  @!P0 IMAD R58, R58, 0x1c00, R23 ;  /* 0x00001c003a3a8824 */ /* 0x000fe400078e0217 */
[C---:B------:R-:W-:Y:S01]  /*12a0*/  VIADD R51, R86.reuse, 0x13680 ;  /* 0x0001368056337836 */ /* 0x040fe20000000000 */
[----:B------:R2:W5:Y:S01]  /*12b0*/  LDG.E.CONSTANT R23, desc[UR8][R6.64] ;  /* 0x0000000806177981 */ /* 0x000562000c1e9900 */
[----:B-1----:R-:W-:Y:S01]  /*12c0*/  IMAD.WIDE.U32 R2, R45, 0x4, R42 ;  /* 0x000000042d027825 */ /* 0x002fe200078e002a */
[----:B------:R-:W-:-:S02]  /*12d0*/  IADD3 R45, PT, PT, R86, 0x13580, RZ ;  /* 0x00013580562d7810 */ /* 0x000fc40007ffe0ff */
[C---:B------:R-:W-:Y:S01]  /*12e0*/  IADD3 R11, PT, PT, R86.reuse, 0xfc00, RZ ;  /* 0x0000fc00560b7810 */ /* 0x040fe20007ffe0ff */
[--C-:B------:R-:W-:Y:S01]  /*12f0*/  IMAD.WIDE.U32 R4, R17, 0x4, R42.reuse ;  /* 0x0000000411047825 */ /* 0x100fe200078e002a */
[C---:B0-----:R-:W-:Y:S01]  /*1300*/  IADD3 R13, PT, PT, R86.reuse, 0x13480, RZ ;  /* 0x00013480560d7810 */ /* 0x041fe20007ffe0ff */
[----:B------:R-:W5:Y:S02]  /*1310*/  LDG.E.CONSTANT R14, desc[UR8][R8.64] ;  /* 0x00000008080e7981 */ /* 0x000f64000c1e9900 */
[--C-:B--2---:R-:W-:Y:S02]  /*1320*/  IMAD.WIDE.U32 R6, R15, 0x4, R42.reuse ;  /* 0x000000040f067825 */ /* 0x104fe400078e002a */
[----:B------:R-:W5:Y:S01]  /*1330*/  LDG.E.CONSTANT R16, desc[UR8][R4.64] ;  /* 0x0000000804107981 */ /* 0x000f62000c1e9900 */
[----:B------:R-:W-:Y:S01]  /*1340*/  IADD3 R93, PT, PT, R86, 0x16d00, RZ ;  /* 0x00016d00565d7810 */ /* 0x000fe20007ffe0ff */
[----:B------:R-:W-:Y:S02]  /*1350*/  @!P0 IMAD R18, R18, 0x1c00, RZ ;  /* 0x00001c0012128824 */ /* 0x000fe400078e02ff */
[----:B------:R0:W5:Y:S01]  /*1360*/  LDG.E.CONSTANT R15, desc[UR8][R2.64] ;  /* 0x00000008020f7981 */ /* 0x000162000c1e9900 */
[----:B------:R-:W-:Y:S01]  /*1370*/  IMAD.WIDE.U32 R46, R47, 0x4, R42 ;  /* 0x000000042f2e7825 */ /* 0x000fe200078e002a */
[----:B------:R-:W-:-:S02]  /*1380*/  IADD3 R55, PT, PT, R86, 0x15140, RZ ;  /* 0x0001514056377810 */ /* 0x000fc40007ffe0ff */
[----:B------:R-:W-:Y:S01]  /*1390*/  IADD3 R91, PT, PT, R86, 0x16c00, RZ ;  /* 0x00016c00565b7810 */ /* 0x000fe20007ffe0ff */
[--C-:B------:R-:W-:Y:S01]  /*13a0*/  IMAD.WIDE.U32 R48, R49, 0x4, R42.reuse ;  /* 0x0000000431307825 */ /* 0x100fe200078e002a */
[----:B------:R-:W-:Y:S01]  /*13b0*/  @!P0 LOP3.LUT R18, R18, 0xffff, RZ, 0xc0, !PT ;  /* 0x0000ffff12128812 */ /* 0x000fe200078ec0ff */
[----:B------:R1:W5:Y:S02]  /*13c0*/  LDG.E.CONSTANT R17, desc[UR8][R6.64] ;  /* 0x0000000806117981 */ /* 0x000364000c1e9900 */
[--C-:B0-----:R-:W-:Y:S01]  /*13d0*/  IMAD.WIDE.U32 R2, R51, 0x4, R42.reuse ;  /* 0x0000000433027825 */ /* 0x101fe200078e002a */
[C---:B------:R-:W-:Y:S01]  /*13e0*/  IADD3 R51, PT, PT, R86.reuse, 0x15240, RZ ;  /* 0x0001524056337810 */ /* 0x040fe20007ffe0ff */
[----:B------:R0:W5:Y:S02]  /*13f0*/  LDG.E.CONSTANT R12, desc[UR8][R46.64] ;  /* 0x000000082e0c7981 */ /* 0x000164000c1e9900 */
[--C-:B------:R-:W-:Y:S01]  /*1400*/  IMAD.WIDE.U32 R4, R45, 0x4, R42.reuse ;  /* 0x000000042d047825 */ /* 0x100fe200078e002a */
[----:B------:R-:W-:Y:S01]  /*1410*/  IADD3 R45, PT, PT, R86, 0x15040, RZ ;  /* 0x00015040562d7810 */ /* 0x000fe20007ffe0ff */
[----:B------:R-:W5:Y:S02]  /*1420*/  LDG.E.CONSTANT R9, desc[UR8][R2.64] ;  /* 0x0000000802097981 */ /* 0x000f64000c1e9900 */
[----:B------:R-:W-:Y:S01]  /*1430*/  IMAD.WIDE.U32 R10, R11, 0x4, R42 ;  /* 0x000000040b0a7825 */ /* 0x000fe200078e002a */
[----:B------:R-:W-:-:S03]  /*1440*/  @!P0 IADD3 R58, PT, PT, R58, -0x3840, RZ ;  /* 0xffffc7c03a3a8810 */ /* 0x000fc60007ffe0ff */
[--C-:B-1----:R-:W-:Y:S02]  /*1450*/  IMAD.WIDE.U32 R6, R13, 0x4, R42.reuse ;  /* 0x000000040d067825 */ /* 0x102fe400078e002a */
[----:B------:R1:W5:Y:S02]  /*1460*/  LDG.E.CONSTANT R13, desc[UR8][R48.64] ;  /* 0x00000008300d7981 */ /* 0x000364000c1e9900 */
[----:B0-----:R-:W-:Y:S01]  /*1470*/  IMAD.WIDE.U32 R46, R51, 0x4, R42 ;  /* 0x00000004332e7825 */ /* 0x001fe200078e002a */
[----:B------:R-:W-:Y:S02]  /*1480*/  @!P0 IADD3 R59, PT, PT, R59, -0x3840, R18 ;  /* 0xffffc7c03b3b8810 */ /* 0x000fe40007ffe012 */
[----:B------:R-:W-:Y:S01]  /*1490*/  IADD3 R88, PT, PT, R86, 0x16e00, RZ ;  /* 0x00016e0056587810 */ /* 0x000fe20007ffe0ff */
[----:B------:R-:W-:Y:S01]  /*14a0*/  IMAD.WIDE.U32 R50, R93, 0x4, R42 ;  /* 0x000000045d327825 */ /* 0x000fe200078e002a */
[----:B------:R-:W-:-:S03]  /*14b0*/  @!P0 IADD3 R93, PT, PT, R0, -0x3840, RZ ;  /* 0xffffc7c0005d8810 */ /* 0x000fc60007ffe0ff */
[----:B------:R-:W-:Y:S01]  /*14c0*/  HFMA2 R0, -RZ, RZ, 0, 0 ;  /* 0x00000000ff007431 */ /* 0x000fe200000001ff */
[----:B------:R-:W5:Y:S01]  /*14d0*/  LDG.E.CONSTANT R18, desc[UR8][R10.64] ;  /* 0x000000080a127981 */ /* 0x000f62000c1e9900 */
[----:B------:R-:W-:-:S04]  /*14e0*/  IMAD.WIDE.U32 R54, R55, 0x4, R42 ;  /* 0x0000000437367825 */ /* 0x000fc800078e002a */
[----:B-1----:R-:W-:Y:S01]  /*14f0*/  IMAD.WIDE.U32 R48, R91, 0x4, R42 ;  /* 0x000000045b307825 */ /* 0x002fe200078e002a */
[----:B------:R-:W-:-:S03]  /*1500*/  @P5 IADD3 R91, PT, PT, R84, -0x3840, RZ ;  /* 0xffffc7c0545b5810 */ /* 0x000fc60007ffe0ff */
[----:B------:R-:W-:Y:S01]  /*1510*/  IMAD.WIDE.U32 R44, R45, 0x4, R42 ;  /* 0x000000042d2c7825 */ /* 0x000fe200078e002a */
[----:B------:R-:W5:Y:S01]  /*1520*/  LDG.E.CONSTANT R11, desc[UR8][R6.64] ;  /* 0x00000008060b7981 */ /* 0x000f62000c1e9900 */
[----:B------:R-:W-:-:S03]  /*1530*/  CS2R R2, SRZ ;  /* 0x0000000000027805 */ /* 0x000fc6000001ff00 */
[----:B------:R-:W5:Y:S04]  /*1540*/  LDG.E.CONSTANT R10, desc[UR8][R4.64] ;  /* 0x00000008040a7981 */ /* 0x000f68000c1e9900 */
[----:B------:R0:W5:Y:S04]  /*1550*/  LDG.E.CONSTANT R8, desc[UR8][R44.64] ;  /* 0x000000082c087981 */ /* 0x000168000c1e9900 */
[----:B------:R1:W5:Y:S04]  /*1560*/  LDG.E.CONSTANT R7, desc[UR8][R54.64] ;  /* 0x0000000836077981 */ /* 0x000368000c1e9900 */
[----:B------:R2:W5:Y:S01]  /*1570*/  LDG.E.CONSTANT R5, desc[UR8][R48.64] ;  /* 0x0000000830057981 */ /* 0x000562000c1e9900 */
[----:B0-----:R-:W-:-:S03]  /*1580*/  IMAD.WIDE.U32 R44, R88, 0x4, R42 ;  /* 0x00000004582c7825 */ /* 0x001fc600078e002a */
[----:B------:R0:W5:Y:S01]  /*1590*/  LDG.E.CONSTANT R4, desc[UR8][R50.64] ;  /* 0x0000000832047981 */ /* 0x000162000c1e9900 */
[----:B-1----:R-:W-:-:S03]  /*15a0*/  @P5 IADD3 R55, PT, PT, R56, -0x3840, RZ ;  /* 0xffffc7c038375810 */ /* 0x002fc60007ffe0ff */
[----:B------:R1:W5:Y:S01]  /*15b0*/  LDG.E.CONSTANT R6, desc[UR8][R46.64] ;  /* 0x000000082e067981 */ /* 0x000362000c1e9900 */
[--C-:B--2---:R-:W-:Y:S01]  /*15c0*/  @!P0 IMAD.WIDE.U32 R48, R58, 0x4, R42.reuse ;  /* 0x000000043a308825 */ /* 0x104fe200078e002a */
[----:B------:R-:W-:Y:S02]  /*15d0*/  MOV R88, RZ ;  /* 0x000000ff00587202 */ /* 0x000fe40000000f00 */
[----:B------:R2:W5:Y:S01]  /*15e0*/  LDG.E.CONSTANT R84, desc[UR8][R44.64] ;  /* 0x000000082c547981 */ /* 0x000562000c1e9900 */
[--C-:B0-----:R-:W-:Y:S01]  /*15f0*/  @P5 IMAD.WIDE.U32 R50, R91, 0x4, R42.reuse ;  /* 0x000000045b325825 */ /* 0x101fe200078e002a */
[----:B------:R-:W-:Y:S02]  /*1600*/  CS2R R90, SRZ ;  /* 0x00000000005a7805 */ /* 0x000fe4000001ff00 */
[----:B------:R-:W5:Y:S01]  /*1610*/  @!P0 LDG.E.CONSTANT R0, desc[UR8][R48.64] ;  /* 0x0000000830008981 */ /* 0x000f62000c1e9900 */
[----:B-1----:R-:W-:-:S03]  /*1620*/  @!P0 IMAD.WIDE.U32 R46, R93, 0x4, R42 ;  /* 0x000000045d2e8825 */ /* 0x002fc600078e002a */
[----:B------:R0:W5:Y:S01]  /*1630*/  @P5 LDG.E.CONSTANT R3, desc[UR8][R50.64] ;  /* 0x0000000832035981 */ /* 0x000162000c1e9900 */
[--C-:B------:R-:W-:Y:S01]  /*1640*/  @P5 IMAD.WIDE.U32 R54, R55, 0x4, R42.reuse ;  /* 0x0000000437365825 */ /* 0x100fe200078e002a */
[----:B--2---:R-:W-:Y:S02]  /*1650*/  IADD3 R45, PT, PT, R86, 0x16f00, RZ ;  /* 0x00016f00562d7810 */ /* 0x004fe40007ffe0ff */
[----:B------:R1:W5:Y:S01]  /*1660*/  @!P0 LDG.E.CONSTANT R2, desc[UR8][R46.64] ;  /* 0x000000082e028981 */ /* 0x000362000c1e9900 */
[----:B------:R-:W-:-:S03]  /*1670*/  @!P0 IMAD.WIDE.U32 R56, R57, 0x4, R42 ;  /* 0x0000000439388825 */ /* 0x000fc600078e002a */
[----:B------:R2:W5:Y:S01]  /*1680*/  @P5 LDG.E.CONSTANT R88, desc[UR8][R54.64] ;  /* 0x0000000836585981 */ /* 0x000562000c1e9900 */
[--C-:B------:R-:W-:Y:S01]  /*1690*/  @!P0 IMAD.WIDE.U32 R58, R59, 0x4, R42.reuse ;  /* 0x000000043b3a8825 */ /* 0x100fe200078e002a */
[C---:B0-----:R-:W-:Y:S02]  /*16a0*/  IADD3 R51, PT, PT, R86.reuse, 0x189c0, RZ ;  /* 0x000189c056337810 */ /* 0x041fe40007ffe0ff */
[----:B------:R-:W5:Y:S01]  /*16b0*/  @!P0 LDG.E.CONSTANT R90, desc[UR8][R56.64] ;  /* 0x00000008385a8981 */ /* 0x000f62000c1e9900 */
[--C-:B------:R-:W-:Y:S01]  /*16c0*/  @P6 IMAD.WIDE R48, R89, 0x4, R42.reuse ;  /* 0x0000000459306825 */ /* 0x100fe200078e022a */
[C---:B------:R-:W-:Y:S02]  /*16d0*/  IADD3 R89, PT, PT, R86.reuse, 0x18ac0, RZ ;  /* 0x00018ac056597810 */ /* 0x040fe40007ffe0ff */
[----:B------:R0:W5:Y:S01]  /*16e0*/  @!P0 LDG.E.CONSTANT R91, desc[UR8][R58.64] ;  /* 0x000000083a5b8981 */ /* 0x000162000c1e9900 */
[----:B-1----:R-:W-:Y:S02]  /*16f0*/  VIADD R47, R86, 0x188c0 ;  /* 0x000188c0562f7836 */ /* 0x002fe40000000000 */
[----:B--2---:R-:W-:-:S04]  /*1700*/  IMAD.WIDE.U32 R54, R51, 0x4, R42 ;  /* 0x0000000433367825 */ /* 0x004fc800078e002a */
[--C-:B------:R-:W-:Y:S01]  /*1710*/  IMAD.WIDE.U32 R44, R45, 0x4, R42.reuse ;  /* 0x000000042d2c7825 */ /* 0x100fe200078e002a */
[----:B0-----:R-:W-:Y:S01]  /*1720*/  CS2R R58, SRZ ;  /* 0x00000000003a7805 */ /* 0x001fe2000001ff00 */
[----:B------:R-:W5:Y:S02]  /*1730*/  LDG.E.CONSTANT R54, desc[UR8][R54.64] ;  /* 0x0000000836367981 */ /* 0x000f64000c1e9900 */
[--C-:B------:R-:W-:Y:S01]  /*1740*/  IMAD.WIDE.U32 R46, R47, 0x4, R42.reuse ;  /* 0x000000042f2e7825 */ /* 0x100fe200078e002a */
[----:B------:R-:W0:Y:S03]  /*1750*/  S2UR UR7, SR_CgaCtaId ;  /* 0x00000000000779c3 */ /* 0x000e260000008800 */
[----:B------:R-:W-:Y:S01]  /*1760*/  HFMA2 R92, -RZ, RZ, 0, 0 ;  /* 0x00000000ff5c7431 */ /* 0x000fe200000001ff */
[----:B------:R-:W-:Y:S01]  /*1770*/  UMOV UR5, 0x400 ;  /* 0x0000040000057882 */ /* 0x000fe20000000000 */
[--C-:B------:R-:W-:Y:S01]  /*1780*/  IMAD.WIDE.U32 R50, R89, 0x4, R42.reuse ;  /* 0x0000000459327825 */ /* 0x100fe200078e002a */
[----:B------:R1:W5:Y:S03]  /*1790*/  LDG.E.CONSTANT R44, desc[UR8][R44.64] ;  /* 0x000000082c2c7981 */ /* 0x000366000c1e9900 */
[--C-:B------:R-:W-:Y:S01]  /*17a0*/  @P4 IMAD.WIDE.U32 R56, R85, 0x4, R42.reuse ;  /* 0x0000000455384825 */ /* 0x100fe200078e002a */
[----:B------:R-:W5:Y:S03]  /*17b0*/  LDG.E.CONSTANT R46, desc[UR8][R46.64] ;  /* 0x000000082e2e7981 */ /* 0x000f66000c1e9900 */
[----:B------:R-:W-:Y:S01]  /*17c0*/  @P5 IMAD.WIDE.U32 R42, R87, 0x4, R42 ;  /* 0x00000004572a5825 */ /* 0x000fe200078e002a */
[----:B------:R-:W5:Y:S04]  /*17d0*/  LDG.E.CONSTANT R50, desc[UR8][R50.64] ;  /* 0x0000000832327981 */ /* 0x000f68000c1e9900 */
[----:B------:R-:W5:Y:S04]  /*17e0*/  @P4 LDG.E.CONSTANT R59, desc[UR8][R56.64] ;  /* 0x00000008383b4981 */ /* 0x000f68000c1e9900 */
[----:B------:R-:W5:Y:S01]  /*17f0*/  @P5 LDG.E.CONSTANT R58, desc[UR8][R42.64] ;  /* 0x000000082a3a5981 */ /* 0x000f62000c1e9900 */
[----:B0-----:R-:W-:-:S03]  /*1800*/  ULEA UR6, UR7, UR5, 0x18 ;  /* 0x0000000507067291 */ /* 0x001fc6000f8ec0ff */
[----:B------:R0:W5:Y:S03]  /*1810*/  @P6 LDG.E.CONSTANT R92, desc[UR8][R48.64] ;  /* 0x00000008305c6981 */ /* 0x000166000c1e9900 */
[----:B-1----:R-:W-:Y:S02]  /*1820*/  LEA R45, R83, UR6, 0x2 ;  /* 0x00000006532d7c11 */ /* 0x002fe4000f8e10ff */
[----:B0-----:R-:W-:Y:S01]  /*1830*/  MOV R48, RZ ;  /* 0x000000ff00307202 */ /* 0x001fe20000000f00 */
[----:B------:R-:W-:Y:S06]  /*1840*/  @!P2 BRA `(.L_x_0) ;  /* 0x00000000005ca947 */ /* 0x000fec0003800000 */
[----:B------:R-:W0:Y:S01]  /*1850*/  S2R R55, SR_TID.X ;  /* 0x0000000000377919 */ /* 0x000e220000002100 */
[----:B------:R-:W-:Y:S01]  /*1860*/  IMAD.HI.U32 R42, R82, -0x6db6db6d, RZ ;  /* 0x92492493522a7827 */ /* 0x000fe200078e00ff */
[----:B------:R-:W-:Y:S04]  /*1870*/  BSSY.RECONVERGENT B0, `(.L_x_0) ;  /* 0x0000014000007945 */ /* 0x000fe80003800200 */
[----:B------:R-:W-:-:S05]  /*1880*/  SHF.R.U32.HI R43, RZ, 0x3, R42 ;  /* 0x00000003ff2b7819 */ /* 0x000fca000001162a */
[----:B------:R-:W-:-:S05]  /*1890*/  IMAD R47, R43, -0xe, R82 ;  /* 0xfffffff22b2f7824 */ /* 0x000fca00078e0252 */
[----:B------:R-:W-:Y:S02]  /*18a0*/  SHF.L.U32 R42, R47, 0x3, RZ ;  /* 0x000000032f2a7819 */ /* 0x000fe400000006ff */
[----:B0-----:R-:W-:-:S04]  /*18b0*/  SHF.R.U32.HI R49, RZ, 0x5, R55 ;  /* 0x00000005ff317819 */ /* 0x001fc80000011637 */
[----:B------:R-:W-:-:S13]  /*18c0*/  LOP3.LUT P0, RZ, R49, 0x70, R42, 0xf8, !PT ;  /* 0x0000007031ff7812 */ /* 0x000fda000780f82a */
[----:B------:R-:W-:Y:S05]  /*18d0*/  @!P0 BRA `(.L_x_1) ;  /* 0x0000000000348947 */ /* 0x000fea0003800000 */
[C---:B------:R-:W-:Y:S02]  /*18e0*/  LOP3.LUT R42, R55.reuse, 0x1f, RZ, 0xc0, !PT ;  /* 0x0000001f372a7812 */ /* 0x040fe400078ec0ff */
[----:B------:R-:W-:Y:S02]  /*18f0*/  SHF.L.U32 R48, R55, 0x1, RZ ;  /* 0x0000000137307819 */ /* 0x000fe400000006ff */
[----:B------:R-:W-:Y:S01]  /*1900*/  SHF.L.U32 R49, R82, 0x5, RZ ;  /* 0x0000000552317819 */ /* 0x000fe200000006ff */
[----:B------:R-:W-:Y:S01]  /*1910*/  IMAD R51, R43, 0x1c000, R42 ;  /* 0x0001c0002b337824 */ /* 0x000fe200078e022a */
[----:B------:R-:W-:Y:S01]  /*1920*/  LOP3.LUT R48, R48, 0xc0, RZ, 0xc0, !PT ;  /* 0x000000c030307812 */ /* 0x000fe200078ec0ff */
[----:B------:R-:W0:Y:S01]  /*1930*/  LDC.64 R42, c[0x0][0x388] ;  /* 0x0000e200ff2a7b82 */ /* 0x000e220000000a00 */
[----:B------:R-:W-:Y:S02]  /*1940*/  LOP3.LUT R49, R49, 0x20, RZ, 0xc0, !PT ;  /* 0x0000002031317812 */ /* 0x000fe400078ec0ff */
[----:B------:R-:W-:-:S02]  /*1950*/  SHF.L.U32 R47, R47, 0x9, RZ ;  /* 0x000000092f2f7819 */ /* 0x000fc400000006ff */
[----:B------:R-:W-:Y:S02]  /*1960*/  IADD3 R48, PT, PT, R49, R51, R48 ;  /* 0x0000003331307210 */ /* 0x000fe40007ffe030 */
[----:B------:R-:W-:-:S04]  /*1970*/  LOP3.LUT R47, R47, 0x1c00, RZ, 0xc0, !PT ;  /* 0x00001c002f2f7812 */ /* 0x000fc800078ec0ff */
[----:B------:R-:W-:-:S05]  /*1980*/  IADD3 R47, PT, PT, R48, -0x1c40, R47 ;  /* 0xffffe3c0302f7810 */ /* 0x000fca0007ffe02f */
[----:B0-----:R-:W-:-:S05]  /*1990*/  IMAD.WIDE.U32 R42, R47, 0x4, R42 ;  /* 0x000000042f2a7825 */ /* 0x001fca00078e002a */
[----:B------:R0:W5:Y:S02]  /*19a0*/  LDG.E.CONSTANT R48, desc[UR8][R42.64] ;  /* 0x000000082a307981 */ /* 0x000164000c1e9900 */
.L_x_1:
[----:B------:R-:W-:Y:S05]  /*19b0*/  BSYNC.RECONVERGENT B0 ;  /* 0x0000000000007941 */ /* 0x000fea0003800200 */
.L_x_0:
[----:B-----5:R1:W-:Y:S01]  /*19c0*/  STS [R45], R48 ;  /* 0x000000302d007388 */ /* 0x0203e20000000800 */
[----:B0-----:R-:W-:Y:S01]  /*19d0*/  SEL R43, RZ, 0x1, !P1 ;  /* 0x00000001ff2b7807 */ /* 0x001fe20004800000 */
[----:B------:R-:W-:Y:S01]  /*19e0*/  BSSY.RECONVERGENT B0, `(.L_x_2) ;  /* 0x000001a000007945 */ /* 0x000fe20003800200 */
[----:B------:R-:W-:-:S04]  /*19f0*/  SHF.L.U32 R42, R81, 0x4, RZ ;  /* 0x00000004512a7819 */ /* 0x000fc800000006ff */
[----:B------:R-:W-:Y:S02]  /*1a00*/  LOP3.LUT P0, RZ, R42, R43, RZ, 0xfc, !PT ;  /* 0x0000002b2aff7212 */ /* 0x000fe4000780fcff */
[----:B------:R-:W-:-:S11]  /*1a10*/  MOV R42, RZ ;  /* 0x000000ff002a7202 */ /* 0x000fd60000000f00 */
[----:B-1----:R-:W-:Y:S05]  /*1a20*/  @!P0 BRA `(.L_x_3) ;  /* 0x0000000000548947 */ /* 0x002fea0003800000 */
[----:B------:R-:W-:Y:S01]  /*1a30*/  ISETP.GE.U32.AND P0, PT, R83, 0x20, PT ;  /* 0x000000205300780c */ /* 0x000fe20003f06070 */
[----:B------:R-:W-:Y:S01]  /*1a40*/  IMAD R43, R81, -0xe, R82 ;  /* 0xfffffff2512b7824 */ /* 0x000fe200078e0252 */
[----:B------:R-:W-:Y:S02]  /*1a50*/  SHF.R.U32.HI R48, RZ, 0x5, R83 ;  /* 0x00000005ff307819 */ /* 0x000fe40000011653 */
[----:B------:R-:W-:-:S09]  /*1a60*/  LEA.HI R47, R83, 0x10, RZ, 0x1b ;  /* 0x00000010532f7811 */ /* 0x000fd200078fd8ff */
[----:B------:R-:W-:Y:S02]  /*1a70*/  @P0 IADD3 R47, PT, PT, R48, -0x1, RZ ;  /* 0xffffffff302f0810 */ /* 0x000fe40007ffe0ff */
[----:B------:R-:W-:-:S04]  /*1a80*/  SHF.L.U32 R48, R43, 0x3, RZ ;  /* 0x000000032b307819 */ /* 0x000fc800000006ff */
[----:B------:R-:W-:-:S13]  /*1a90*/  LOP3.LUT P0, RZ, R47, 0x70, R48, 0xf8, !PT ;  /* 0x000000702fff7812 */ /* 0x000fda000780f830 */
[----:B------:R-:W-:Y:S05]  /*1aa0*/  @!P0 BRA `(.L_x_3) ;  /* 0x0000000000348947 */ /* 0x000fea0003800000 */
[----:B------:R-:W-:Y:S01]  /*1ab0*/  SEL R48, RZ, 0x1c00, !P1 ;  /* 0x00001c00ff307807 */ /* 0x000fe20004800000 */
[----:B------:R-:W-:Y:S01]  /*1ac0*/  IMAD.SHL.U32 R82, R82, 0x20, RZ ;  /* 0x0000002052527824 */ /* 0x000fe200078e00ff */
[----:B------:R-:W-:Y:S02]  /*1ad0*/  SHF.L.U32 R49, R43, 0x9, RZ ;  /* 0x000000092b317819 */ /* 0x000fe400000006ff */
[----:B------:R-:W0:Y:S01]  /*1ae0*/  LDC.64 R42, c[0x0][0x388] ;  /* 0x0000e200ff2a7b82 */ /* 0x000e220000000a00 */
[----:B------:R-:W-:Y:S02]  /*1af0*/  LOP3.LUT R48, R48, 0x1f, R83, 0xf8, !PT ;  /* 0x0000001f30307812 */ /* 0x000fe400078ef853 */
[----:B------:R-:W-:Y:S02]  /*1b00*/  LOP3.LUT R49, R49, 0x1c00, RZ, 0xc0, !PT ;  /* 0x00001c0031317812 */ /* 0x000fe400078ec0ff */
[----:B------:R-:W-:Y:S01]  /*1b10*/  LOP3.LUT R82, R82, 0x20, RZ, 0xc0, !PT ;  /* 0x0000002052527812 */ /* 0x000fe200078ec0ff */
[----:B------:R-:W-:-:S05]  /*1b20*/  IMAD R48, R81, 0x1c000, R48 ;  /* 0x0001c00051307824 */ /* 0x000fca00078e0230 */
[----:B------:R-:W-:-:S04]  /*1b30*/  IADD3 R48, PT, PT, R49, R48, R82 ;  /* 0x0000003031307210 */ /* 0x000fc80007ffe052 */
[----:B------:R-:W-:-:S04]  /*1b40*/  LEA R48, R47, R48, 0x6 ;  /* 0x000000302f307211 */ /* 0x000fc800078e30ff */
[----:B------:R-:W-:-:S05]  /*1b50*/  IADD3 R47, PT, PT, R48, -0x1c40, RZ ;  /* 0xffffe3c0302f7810 */ /* 0x000fca0007ffe0ff */
[----:B0-----:R-:W-:-:S06]  /*1b60*/  IMAD.WIDE R42, R47, 0x4, R42 ;  /* 0x000000042f2a7825 */ /* 0x001fcc00078e022a */
[----:B------:R0:W5:Y:S02]  /*1b70*/  LDG.E.CONSTANT R42, desc[UR8][R42.64] ;  /* 0x000000082a2a7981 */ /* 0x000164000c1e9900 */
.L_x_3:
[----:B------:R-:W-:Y:S05]  /*1b80*/  BSYNC.RECONVERGENT B0 ;  /* 0x0000000000007941 */ /* 0x000fea0003800200 */
.L_x_2:
[----:B-----5:R1:W-:Y:S01]  /*1b90*/  STS [R45+0x800], R42 ;  /* 0x0008002a2d007388 */ /* 0x0203e20000000800 */
[----:B------:R-:W-:Y:S04]  /*1ba0*/  BSSY.RECONVERGENT B0, `(.L_x_4) ;  /* 0x000007a000007945 */ /* 0x000fe80003800200 */
[----:B------:R-:W-:Y:S01]  /*1bb0*/  BSSY.RELIABLE B1, `(.L_x_5) ;  /* 0x000004c000017945 */ /* 0x000fe20003800100 */
[----:B------:R1:W-:Y:S04]  /*1bc0*/  STS [R45+0x200], R73 ;  /* 0x000200492d007388 */ /* 0x0003e80000000800 */
        /* <DEDUP_REMOVED lines=17> */
[----:B------:R1:W-:Y:S04]  /*1ce0*/  @!P1 STS [R45+0x9000], R67 ;  /* 0x009000432d009388 */ /* 0x0003e80000000800 */
        /* <DEDUP_REMOVED lines=51> */
[----:B------:R1:W-:Y:S01]  /*2020*/  STS [R45+0x8e00], R50 ;  /* 0x008e00322d007388 */ /* 0x0003e20000000800 */
[----:B------:R-:W-:Y:S05]  /*2030*/  @!P1 BRA `(.L_x_6) ;  /* 0x00000000000c9947 */ /* 0x000fea0003800000 */
[----:B------:R-:W-:-:S13]  /*2040*/  ISETP.GT.U32.AND P0, PT, R83, 0x5f, PT ;  /* 0x0000005f5300780c */ /* 0x000fda0003f04070 */
[----:B------:R-:W-:Y:S05]  /*2050*/  @P0 BREAK.RELIABLE B1 ;  /* 0x0000000000010942 */ /* 0x000fea0003800100 */
[----:B------:R-:W-:Y:S05]  /*2060*/  @P0 BRA `(.L_x_7) ;  /* 0x0000000000b40947 */ /* 0x000fea0003800000 */
.L_x_6:
[----:B------:R-:W-:Y:S05]  /*2070*/  BSYNC.RELIABLE B1 ;  /* 0x0000000000017941 */ /* 0x000fea0003800100 */
.L_x_5:
[----:B-1----:R-:W1:Y:S01]  /*2080*/  LDC.64 R6, c[0x0][0x390] ;  /* 0x0000e400ff067b82 */ /* 0x002e620000000a00 */
[----:B------:R-:W-:Y:S02]  /*2090*/  IMAD R8, R75, 0x3, RZ ;  /* 0x000000034b087824 */ /* 0x000fe400078e02ff */
[----:B------:R-:W-:Y:S02]  /*20a0*/  IMAD R11, R83, 0x3, RZ ;  /* 0x00000003530b7824 */ /* 0x000fe400078e02ff */
[----:B------:R-:W-:Y:S01]  /*20b0*/  IMAD R0, R75, 0x6, RZ ;  /* 0x000000064b007824 */ /* 0x000fe200078e02ff */
[----:B------:R-:W-:Y:S01]  /*20c0*/  IADD3 R9, PT, PT, R8, 0x1, RZ ;  /* 0x0000000108097810 */ /* 0x000fe20007ffe0ff */
[----:B------:R-:W-:Y:S01]  /*20d0*/  IMAD R14, R80, 0xc0, R78 ;  /* 0x000000c0500e7824 */ /* 0x000fe200078e024e */
[----:B------:R-:W-:Y:S02]  /*20e0*/  IADD3 R10, PT, PT, R8, 0x2, RZ ;  /* 0x00000002080a7810 */ /* 0x000fe40007ffe0ff */
[----:B------:R-:W-:-:S02]  /*20f0*/  IADD3 R2, PT, PT, R11, 0x1, RZ ;  /* 0x000000010b027810 */ /* 0x000fc40007ffe0ff */
[----:B------:R-:W-:Y:S02]  /*2100*/  SHF.L.U32 R4, R9, 0x1, RZ ;  /* 0x0000000109047819 */ /* 0x000fe400000006ff */
[C---:B------:R-:W-:Y:S02]  /*2110*/  IADD3 R3, PT, PT, R11.reuse, 0x2, RZ ;  /* 0x000000020b037810 */ /* 0x040fe40007ffe0ff */
[----:B------:R-:W-:Y:S02]  /*2120*/  SHF.L.U32 R12, R10, 0x1, RZ ;  /* 0x000000010a0c7819 */ /* 0x000fe400000006ff */
[----:B------:R-:W-:Y:S02]  /*2130*/  LOP3.LUT R5, R0, 0xc0, RZ, 0xc0, !PT ;  /* 0x000000c000057812 */ /* 0x000fe400078ec0ff */
[----:B------:R-:W-:Y:S02]  /*2140*/  LOP3.LUT R0, R11, 0x1f, RZ, 0xc0, !PT ;  /* 0x0000001f0b007812 */ /* 0x000fe400078ec0ff */
[----:B------:R-:W-:-:S02]  /*2150*/  LOP3.LUT R13, R2, 0x1f, RZ, 0xc0, !PT ;  /* 0x0000001f020d7812 */ /* 0x000fc400078ec0ff */
[----:B------:R-:W-:Y:S02]  /*2160*/  LOP3.LUT R4, R4, 0x1c0, RZ, 0xc0, !PT ;  /* 0x000001c004047812 */ /* 0x000fe400078ec0ff */
[----:B------:R-:W-:Y:S02]  /*2170*/  LOP3.LUT R15, R3, 0x1f, RZ, 0xc0, !PT ;  /* 0x0000001f030f7812 */ /* 0x000fe400078ec0ff */
[----:B------:R-:W-:Y:S02]  /*2180*/  LOP3.LUT R12, R12, 0x1c0, RZ, 0xc0, !PT ;  /* 0x000001c00c0c7812 */ /* 0x000fe400078ec0ff */
[-C--:B------:R-:W-:Y:S02]  /*2190*/  IADD3 R3, PT, PT, R5, R14.reuse, R0 ;  /* 0x0000000e05037210 */ /* 0x080fe40007ffe000 */
[-C--:B------:R-:W-:Y:S02]  /*21a0*/  IADD3 R5, PT, PT, R4, R14.reuse, R13 ;  /* 0x0000000e04057210 */ /* 0x080fe40007ffe00d */
[----:B------:R-:W-:Y:S01]  /*21b0*/  IADD3 R17, PT, PT, R12, R14, R15 ;  /* 0x0000000e0c117210 */ /* 0x000fe20007ffe00f */
[----:B-1----:R-:W-:-:S04]  /*21c0*/  IMAD.WIDE.U32 R2, R3, 0x4, R6 ;  /* 0x0000000403027825 */ /* 0x002fc800078e0006 */
[--C-:B------:R-:W-:Y:S02]  /*21d0*/  IMAD.WIDE.U32 R4, R5, 0x4, R6.reuse ;  /* 0x0000000405047825 */ /* 0x100fe400078e0006 */
[----:B------:R1:W2:Y:S02]  /*21e0*/  LDG.E.CONSTANT R2, desc[UR8][R2.64] ;  /* 0x0000000802027981 */ /* 0x0002a4000c1e9900 */
[----:B------:R-:W-:Y:S02]  /*21f0*/  IMAD.WIDE.U32 R6, R17, 0x4, R6 ;  /* 0x0000000411067825 */ /* 0x000fe400078e0006 */
[----:B------:R3:W4:Y:S04]  /*2200*/  LDG.E.CONSTANT R4, desc[UR8][R4.64] ;  /* 0x0000000804047981 */ /* 0x000728000c1e9900 */
[----:B------:R-:W5:Y:S01]  /*2210*/  LDG.E.CONSTANT R6, desc[UR8][R6.64] ;  /* 0x0000000806067981 */ /* 0x000f62000c1e9900 */
[----:B------:R-:W-:Y:S01]  /*2220*/  IMAD R0, R80, 0x60, RZ ;  /* 0x0000006050007824 */ /* 0x000fe200078e02ff */
[----:B------:R-:W-:Y:S01]  /*2230*/  UIADD3 UR4, UPT, UPT, UR5, 0x9080, URZ ;  /* 0x0000908005047890 */ /* 0x000fe2000fffe0ff */
[----:B------:R-:W-:-:S02]  /*2240*/  LOP3.LUT R8, R8, 0x60, RZ, 0xc0, !PT ;  /* 0x0000006008087812 */ /* 0x000fc400078ec0ff */
[----:B------:R-:W-:Y:S02]  /*2250*/  LOP3.LUT R9, R9, 0xe0, RZ, 0xc0, !PT ;  /* 0x000000e009097812 */ /* 0x000fe400078ec0ff */
[----:B------:R-:W-:Y:S01]  /*2260*/  LOP3.LUT R11, R0, 0x1f, R11, 0xf8, !PT ;  /* 0x0000001f000b7812 */ /* 0x000fe200078ef80b */
[----:B------:R-:W-:Y:S01]  /*2270*/  ULEA UR4, UR7, UR4, 0x18 ;  /* 0x0000000407047291 */ /* 0x000fe2000f8ec0ff */
[-C--:B------:R-:W-:Y:S02]  /*2280*/  LOP3.LUT R12, R13, R0.reuse, RZ, 0xfc, !PT ;  /* 0x000000000d0c7212 */ /* 0x080fe400078efcff */
[----:B------:R-:W-:Y:S02]  /*2290*/  LOP3.LUT R15, R15, R0, RZ, 0xfc, !PT ;  /* 0x000000000f0f7212 */ /* 0x000fe400078efcff */
[----:B------:R-:W-:Y:S02]  /*22a0*/  LOP3.LUT R10, R10, 0xe0, RZ, 0xc0, !PT ;  /* 0x000000e00a0a7812 */ /* 0x000fe400078ec0ff */
[----:B------:R-:W-:-:S02]  /*22b0*/  IADD3 R8, PT, PT, R8, R11, RZ ;  /* 0x0000000b08087210 */ /* 0x000fc40007ffe0ff */
[----:B------:R-:W-:Y:S02]  /*22c0*/  IADD3 R9, PT, PT, R9, R12, RZ ;  /* 0x0000000c09097210 */ /* 0x000fe40007ffe0ff */
[----:B------:R-:W-:Y:S02]  /*22d0*/  IADD3 R10, PT, PT, R10, R15, RZ ;  /* 0x0000000f0a0a7210 */ /* 0x000fe40007ffe0ff */
[----:B-1----:R-:W-:Y:S02]  /*22e0*/  LEA R3, R8, UR4, 0x2 ;  /* 0x0000000408037c11 */ /* 0x002fe4000f8e10ff */
[----:B------:R-:W-:Y:S02]  /*22f0*/  LEA R9, R9, UR4, 0x2 ;  /* 0x0000000409097c11 */ /* 0x000fe4000f8e10ff */
[----:B---3--:R-:W-:Y:S01]  /*2300*/  LEA R5, R10, UR4, 0x2 ;  /* 0x000000040a057c11 */ /* 0x008fe2000f8e10ff */
[----:B--2---:R2:W-:Y:S04]  /*2310*/  STS [R3], R2 ;  /* 0x0000000203007388 */ /* 0x0045e80000000800 */
[----:B----4-:R2:W-:Y:S04]  /*2320*/  STS [R9], R4 ;  /* 0x0000000409007388 */ /* 0x0105e80000000800 */
[----:B-----5:R2:W-:Y:S02]  /*2330*/  STS [R5], R6 ;  /* 0x0000000605007388 */ /* 0x0205e40000000800 */
.L_x_7:
[----:B------:R-:W-:Y:S05]  /*2340*/  BSYNC.RECONVERGENT B0 ;  /* 0x0000000000007941 */ /* 0x000fea0003800200 */
.L_x_4:
[----:B------:R-:W-:Y:S05]  /*2350*/  WARPSYNC.ALL ;  /* 0x0000000000007948 */ /* 0x000fea0003800000 */
[----:B------:R-:W-:Y:S01]  /*2360*/  BAR.SYNC.DEFER_BLOCKING 0x0 ;  /* 0x0000000000007b1d */ /* 0x000fe20000010000 */
[----:B------:R-:W-:Y:S01]  /*2370*/  UIADD3 UR4, UPT, UPT, UR5, 0x9080, URZ ;  /* 0x0000908005047890 */ /* 0x000fe2000fffe0ff */
[C---:B------:R-:W-:Y:S01]  /*2380*/  IMAD R75, R80.reuse, 0x880, R75 ;  /* 0x00000880504b7824 */ /* 0x040fe200078e024b */
[----:B------:R-:W-:Y:S02]  /*2390*/  SHF.L.U32 R83, R83, 0x2, RZ ;  /* 0x0000000253537819 */ /* 0x000fe400000006ff */
[----:B------:R-:W-:Y:S01]  /*23a0*/  ULEA UR4, UR7, UR4, 0x18 ;  /* 0x0000000407047291 */ /* 0x000fe2000f8ec0ff */
[----:B------:R-:W-:Y:S01]  /*23b0*/  IMAD R80, R80, 0x1380, R75 ;  /* 0x0000138050507824 */ /* 0x000fe200078e024b */
[----:B-12---:R-:W-:-:S02]  /*23c0*/  LEA R6, R75, UR6, 0x2 ;  /* 0x000000064b067c11 */ /* 0x006fc4000f8e10ff */
[----:B------:R-:W-:Y:S01]  /*23d0*/  LOP3.LUT R83, R83, 0x7c, RZ, 0xc0, !PT ;  /* 0x0000007c53537812 */ /* 0x000fe200078ec0ff */
[----:B------:R-:W-:Y:S01]  /*23e0*/  IMAD R80, R81, 0x7000, R80 ;  /* 0x0000700051507824 */ /* 0x000fe200078e0250 */
[----:B------:R-:W-:-:S04]  /*23f0*/  SHF.L.U32 R79, R79, 0x8, RZ ;  /* 0x000000084f4f7819 */ /* 0x000fc800000006ff */
[----:B------:R-:W-:-:S04]  /*2400*/  LOP3.LUT R79, R79, 0xe00, RZ, 0xc0, !PT ;  /* 0x00000e004f4f7812 */ /* 0x000fc800078ec0ff */
[----:B------:R-:W-:Y:S01]  /*2410*/  IADD3 R78, PT, PT, R79, R80, R78 ;  /* 0x000000504f4e7210 */ /* 0x000fe20007ffe04e */
[----:B------:R-:W-:Y:S04]  /*2420*/  LDS R3, [R6] ;  /* 0x0000000006037984 */ /* 0x000fe80000000800 */
[----:B------:R-:W1:Y:S04]  /*2430*/  LDS R0, [R83+UR4] ;  /* 0x0000000453007984 */ /* 0x000e680008000800 */
[----:B------:R-:W-:Y:S04]  /*2440*/  LDS R21, [R6+0x80] ;  /* 0x0000800006157984 */ /* 0x000fe80000000800 */
[----:B------:R-:W2:Y:S04]  /*2450*/  LDS R11, [R83+UR4+0x80] ;  /* 0x00008004530b7984 */ /* 0x000ea80008000800 */
[----:B------:R-:W3:Y:S04]  /*2460*/  LDS R13, [R6+0x100] ;  /* 0x00010000060d7984 */ /* 0x000ee80000000800 */
[----:B------:R-:W4:Y:S04]  /*2470*/  LDS R12, [R83+UR4+0x100] ;  /* 0x00010004530c7984 */ /* 0x000f280008000800 */
[----:B------:R-:W5:Y:S04]  /*2480*/  LDS R20, [R6+0x180] ;  /* 0x0001800006147984 */ /* 0x000f680000000800 */
[----:B------:R-:W-:Y:S04]  /*2490*/  LDS R27, [R6+0x880] ;  /* 0x00088000061b7984 */ /* 0x000fe80000000800 */
[----:B------:R-:W0:Y:S04]  /*24a0*/  LDS R7, [R83+UR4+0x180] ;  /* 0x0001800453077984 */ /* 0x000e280008000800 */
[----:B------:R-:W0:Y:S04]  /*24b0*/  LDS R5, [R6+0x200] ;  /* 0x0002000006057984 */ /* 0x000e280000000800 */
[----:B------:R-:W-:Y:S04]  /*24c0*/  LDS R30, [R6+0x900] ;  /* 0x00090000061e7984 */ /* 0x000fe80000000800 */
[----:B------:R-:W0:Y:S01]  /*24d0*/  LDS R8, [R83+UR4+0x200] ;  /* 0x0002000453087984 */ /* 0x000e220008000800 */
[----:B-1----:R-:W-:-:S03]  /*24e0*/  FFMA R14, R3, R0, RZ ;  /* 0x00000000030e7223 */ /* 0x002fc600000000ff */
[----:B------:R-:W1:Y:S04]  /*24f0*/  LDS R29, [R6+0x980] ;  /* 0x00098000061d7984 */ /* 0x000e680000000800 */
[----:B------:R-:W1:Y:S01]  /*2500*/  LDS R2, [R83+UR4+0x280] ;  /* 0x0002800453027984 */ /* 0x000e620008000800 */
[----:B--2---:R-:W-:-:S03]  /*2510*/  FFMA R18, R21, R11, R14 ;  /* 0x0000000b15127223 */ /* 0x004fc6000000000e */
[----:B------:R-:W2:Y:S01]  /*2520*/  LDS R32, [R6+0xa00] ;  /* 0x000a000006207984 */ /* 0x000ea20000000800 */
[----:B---3--:R-:W-:-:S03]  /*2530*/  FFMA R14, R0, R13, RZ ;  /* 0x0000000d000e7223 */ /* 0x008fc600000000ff */
[----:B------:R-:W-:Y:S01]  /*2540*/  LDS R17, [R6+0x1100] ;  /* 0x0011000006117984 */ /* 0x000fe20000000800 */
[----:B----4-:R-:W-:-:S03]  /*2550*/  FFMA R18, R13, R12, R18 ;  /* 0x0000000c0d127223 */ /* 0x010fc60000000012 */
[----:B------:R-:W3:Y:S01]  /*2560*/  LDS R4, [R83+UR4+0x300] ;  /* 0x0003000453047984 */ /* 0x000ee20008000800 */
[----:B-----5:R-:W-:-:S03]  /*2570*/  FFMA R14, R11, R20, R14 ;  /* 0x000000140b0e7223 */ /* 0x020fc6000000000e */
[----:B------:R-:W4:Y:S04]  /*2580*/  LDS R23, [R6+0x280] ;  /* 0x0002800006177984 */ /* 0x000f280000000800 */
[----:B------:R-:W5:Y:S01]  /*2590*/  LDS R15, [R6+0x300] ;  /* 0x00030000060f7984 */ /* 0x000f620000000800 */
[----:B0-----:R-:W-:-:S03]  /*25a0*/  FFMA R27, R27, R7, R18 ;  /* 0x000000071b1b7223 */ /* 0x001fc60000000012 */
[----:B------:R-:W0:Y:S01]  /*25b0*/  LDS R22, [R6+0x380] ;  /* 0x0003800006167984 */ /* 0x000e220000000800 */
[----:B------:R-:W-:Y:S01]  /*25c0*/  FFMA R28, R5, R12, R14 ;  /* 0x0000000c051c7223 */ /* 0x000fe2000000000e */
[----:B------:R-:W-:Y:S02]  /*25d0*/  FFMA R16, R0, R5, RZ ;  /* 0x0000000500107223 */ /* 0x000fe400000000ff */
[----:B------:R-:W0:Y:S04]  /*25e0*/  LDS R31, [R6+0xa80] ;  /* 0x000a8000061f7984 */ /* 0x000e280000000800 */
[----:B------:R-:W0:Y:S01]  /*25f0*/  LDS R24, [R6+0x1180] ;  /* 0x0011800006187984 */ /* 0x000e220000000800 */
[----:B------:R-:W-:-:S03]  /*2600*/  FFMA R30, R30, R8, R27 ;  /* 0x000000081e1e7223 */ /* 0x000fc6000000001b */
[----:B------:R-:W0:Y:S01]  /*2610*/  LDS R9, [R83+UR4+0x380] ;  /* 0x0003800453097984 */ /* 0x000e220008000800 */
[----:B-1----:R-:W-:-:S03]  /*2620*/  FFMA R3, R7, R29, R28 ;  /* 0x0000001d07037223 */ /* 0x002fc6000000001c */
[----:B------:R-:W1:Y:S01]  /*2630*/  LDS R25, [R6+0x400] ;  /* 0x0004000006197984 */ /* 0x000e620000000800 */
[----:B------:R-:W-:-:S03]  /*2640*/  FFMA R30, R29, R2, R30 ;  /* 0x000000021d1e7223 */ /* 0x000fc6000000001e */
[----:B------:R-:W1:Y:S01]  /*2650*/  LDS R19, [R6+0x1200] ;  /* 0x0012000006137984 */ /* 0x000e620000000800 */
[----:B--2---:R-:W-:-:S03]  /*2660*/  FFMA R32, R8, R32, R3 ;  /* 0x0000002008207223 */ /* 0x004fc60000000003 */
[----:B------:R-:W2:Y:S04]  /*2670*/  LDS R10, [R83+UR4+0x400] ;  /* 0x00040004530a7984 */ /* 0x000ea80008000800 */
[----:B------:R-:W2:Y:S01]  /*2680*/  LDS R33, [R6+0xb00] ;  /* 0x000b000006217984 */ /* 0x000ea20000000800 */
[----:B---3--:R-:W-:-:S03]  /*2690*/  FFMA R3, R17, R4, R30 ;  /* 0x0000000411037223 */ /* 0x008fc6000000001e */
[----:B------:R-:W3:Y:S01]  /*26a0*/  LDS R21, [R6+0xb80] ;  /* 0x000b800006157984 */ /* 0x000ee20000000800 */
[----:B----4-:R-:W-:-:S03]  /*26b0*/  FFMA R16, R11, R23, R16 ;  /* 0x000000170b107223 */ /* 0x010fc60000000010 */
[----:B------:R-:W4:Y:S01]  /*26c0*/  LDS R26, [R6+0x1280] ;  /* 0x00128000061a7984 */ /* 0x000f220000000800 */
[C---:B-----5:R-:W-:Y:S01]  /*26d0*/  FFMA R14, R0.reuse, R15, RZ ;  /* 0x0000000f000e7223 */ /* 0x060fe200000000ff */
[----:B------:R-:W-:Y:S02]  /*26e0*/  FFMA R16, R15, R12, R16 ;  /* 0x0000000c0f107223 */ /* 0x000fe40000000010 */
[----:B------:R-:W5:Y:S01]  /*26f0*/  LDS R35, [R6+0x480] ;  /* 0x0004800006237984 */ /* 0x000f620000000800 */
[----:B0-----:R-:W-:Y:S01]  /*2700*/  FFMA R5, R11, R22, R14 ;  /* 0x000000160b057223 */ /* 0x001fe2000000000e */
[----:B------:R-:W-:Y:S02]  /*2710*/  FFMA R14, R0, R17, RZ ;  /* 0x00000011000e7223 */ /* 0x000fe400000000ff */
[----:B------:R-:W0:Y:S01]  /*2720*/  LDS R13, [R6+0x1300] ;  /* 0x00130000060d7984 */ /* 0x000e220000000800 */
[----:B------:R-:W-:Y:S01]  /*2730*/  FFMA R17, R7, R31, R16 ;  /* 0x0000001f07117223 */ /* 0x000fe20000000010 */
[----:B------:R-:W-:-:S02]  /*2740*/  FFMA R31, R31, R2, R32 ;  /* 0x000000021f1f7223 */ /* 0x000fc40000000020 */
[----:B------:R-:W0:Y:S01]  /*2750*/  LDS R27, [R6+0x500] ;  /* 0x00050000061b7984 */ /* 0x000e220000000800 */
[----:B------:R-:W-:-:S03]  /*2760*/  FFMA R14, R11, R24, R14 ;  /* 0x000000180b0e7223 */ /* 0x000fc6000000000e */
[----:B------:R-:W0:Y:S01]  /*2770*/  LDS R20, [R6+0x1380] ;  /* 0x0013800006147984 */ /* 0x000e220000000800 */
[----:B------:R-:W-:-:S03]  /*2780*/  FFMA R3, R24, R9, R3 ;  /* 0x0000000918037223 */ /* 0x000fc60000000003 */
[----:B------:R-:W0:Y:S01]  /*2790*/  LDS R30, [R6+0xc80] ;  /* 0x000c8000061e7984 */ /* 0x000e220000000800 */
[----:B-1----:R-:W-:-:S03]  /*27a0*/  FFMA R24, R12, R25, R5 ;  /* 0x000000190c187223 */ /* 0x002fc60000000005 */
[----:B------:R-:W1:Y:S01]  /*27b0*/  LDS R23, [R6+0xc00] ;  /* 0x000c000006177984 */ /* 0x000e620000000800 */
[C---:B------:R-:W-:Y:S01]  /*27c0*/  FFMA R31, R19.reuse, R4, R31 ;  /* 0x00000004131f7223 */ /* 0x040fe2000000001f */
[C---:B------:R-:W-:Y:S01]  /*27d0*/  FFMA R16, R19.reuse, R12, R14 ;  /* 0x0000000c13107223 */ /* 0x040fe2000000000e */
[----:B------:R-:W-:Y:S01]  /*27e0*/  FFMA R14, R0, R19, RZ ;  /* 0x00000013000e7223 */ /* 0x000fe200000000ff */
[----:B------:R-:W1:Y:S01]  /*27f0*/  LDS R36, [R6+0xd00] ;  /* 0x000d000006247984 */ /* 0x000e620000000800 */
[----:B--2---:R-:W-:-:S03]  /*2800*/  FFMA R3, R19, R10, R3 ;  /* 0x0000000a13037223 */ /* 0x004fc60000000003 */
[----:B------:R-:W2:Y:S01]  /*2810*/  LDS R34, [R6+0x580] ;  /* 0x0005800006227984 */ /* 0x000ea20000000800 */
[----:B------:R-:W-:-:S03]  /*2820*/  FFMA R28, R8, R33, R17 ;  /* 0x00000021081c7223 */ /* 0x000fc60000000011 */
[----:B------:R-:W2:Y:S01]  /*2830*/  LDS R15, [R6+0x1400] ;  /* 0x00140000060f7984 */ /* 0x000ea20000000800 */
[----:B---3--:R-:W-:Y:S01]  /*2840*/  FFMA R19, R7, R21, R24 ;  /* 0x0000001507137223 */ /* 0x008fe20000000018 */
[----:B------:R-:W-:Y:S01]  /*2850*/  FFMA R24, R0, R25, RZ ;  /* 0x0000001900187223 */ /* 0x000fe200000000ff */
[----:B------:R-:W-:Y:S01]  /*2860*/  FFMA R21, R21, R2, R28 ;  /* 0x0000000215157223 */ /* 0x000fe2000000001c */
[----:B------:R-:W3:Y:S01]  /*2870*/  LDS R29, [R6+0x600] ;  /* 0x00060000061d7984 */ /* 0x000ee20000000800 */
[----:B----4-:R-:W-:Y:S01]  /*2880*/  FFMA R5, R26, R9, R31 ;  /* 0x000000091a057223 */ /* 0x010fe2000000001f */
[C---:B------:R-:W-:Y:S02]  /*2890*/  FFMA R18, R11.reuse, R26, R14 ;  /* 0x0000001a0b127223 */ /* 0x040fe4000000000e */
[----:B------:R-:W4:Y:S01]  /*28a0*/  LDS R22, [R6+0x1480] ;  /* 0x0014800006167984 */ /* 0x000f220000000800 */
[----:B-----5:R-:W-:-:S03]  /*28b0*/  FFMA R35, R11, R35, R24 ;  /* 0x000000230b237223 */ /* 0x020fc60000000018 */
[----:B------:R-:W5:Y:S01]  /*28c0*/  LDS R39, [R6+0xd80] ;  /* 0x000d800006277984 */ /* 0x000f620000000800 */
[C---:B0-----:R-:W-:Y:S01]  /*28d0*/  FFMA R21, R13.reuse, R4, R21 ;  /* 0x000000040d157223 */ /* 0x041fe20000000015 */
[----:B------:R-:W-:Y:S01]  /*28e0*/  FFMA R14, R0, R13, RZ ;  /* 0x0000000d000e7223 */ /* 0x000fe200000000ff */
[C---:B------:R-:W-:Y:S01]  /*28f0*/  FFMA R18, R13.reuse, R12, R18 ;  /* 0x0000000c0d127223 */ /* 0x040fe20000000012 */
[----:B------:R-:W0:Y:S01]  /*2900*/  LDS R33, [R6+0x680] ;  /* 0x0006800006217984 */ /* 0x000e220000000800 */
[----:B------:R-:W-:Y:S01]  /*2910*/  FFMA R24, R12, R27, R35 ;  /* 0x0000001b0c187223 */ /* 0x000fe20000000023 */
[----:B------:R-:W-:Y:S02]  /*2920*/  FFMA R5, R13, R10, R5 ;  /* 0x0000000a0d057223 */ /* 0x000fe40000000005 */
[----:B------:R-:W0:Y:S01]  /*2930*/  LDS R31, [R6+0x700] ;  /* 0x00070000061f7984 */ /* 0x000e220000000800 */
[----:B------:R-:W-:Y:S01]  /*2940*/  FFMA R13, R20, R9, R21 ;  /* 0x00000009140d7223 */ /* 0x000fe20000000015 */
[----:B------:R-:W-:Y:S01]  /*2950*/  FFMA R14, R11, R20, R14 ;  /* 0x000000140b0e7223 */ /* 0x000fe2000000000e */
[----:B------:R-:W-:Y:S01]  /*2960*/  FFMA R20, R0, R27, RZ ;  /* 0x0000001b00147223 */ /* 0x000fe200000000ff */
[----:B------:R-:W0:Y:S01]  /*2970*/  LDS R17, [R6+0x1500] ;  /* 0x0015000006117984 */ /* 0x000e220000000800 */
[----:B------:R-:W-:-:S03]  /*2980*/  FFMA R25, R7, R30, R24 ;  /* 0x0000001e07197223 */ /* 0x000fc60000000018 */
[----:B------:R-:W0:Y:S01]  /*2990*/  LDS R38, [R6+0xe00] ;  /* 0x000e000006267984 */ /* 0x000e220000000800 */
[----:B-1----:R-:W-:-:S03]  /*29a0*/  FFMA R19, R8, R23, R19 ;  /* 0x0000001708137223 */ /* 0x002fc60000000013 */
[----:B------:R-:W1:Y:S01]  /*29b0*/  LDS R37, [R6+0x780] ;  /* 0x0007800006257984 */ /* 0x000e620000000800 */
[----:B------:R-:W-:Y:S01]  /*29c0*/  FFMA R43, R8, R36, R25 ;  /* 0x00000024082b7223 */ /* 0x000fe20000000019 */
[----:B------:R-:W-:Y:S02]  /*29d0*/  FFMA R19, R2, R30, R19 ;  /* 0x0000001e02137223 */ /* 0x000fe40000000013 */
[----:B------:R-:W1:Y:S01]  /*29e0*/  LDS R28, [R6+0x1580] ;  /* 0x00158000061c7984 */ /* 0x000e620000000800 */
[----:B--2---:R-:W-:-:S03]  /*29f0*/  FFMA R23, R11, R34, R20 ;  /* 0x000000220b177223 */ /* 0x004fc60000000014 */
[----:B------:R-:W2:Y:S01]  /*2a00*/  LDS R41, [R6+0xe80] ;  /* 0x000e800006297984 */ /* 0x000ea20000000800 */
[C---:B------:R-:W-:Y:S01]  /*2a10*/  FFMA R20, R15.reuse, R12, R14 ;  /* 0x0000000c0f147223 */ /* 0x040fe2000000000e */
[----:B------:R-:W-:Y:S01]  /*2a20*/  FFMA R14, R0, R15, RZ ;  /* 0x0000000f000e7223 */ /* 0x000fe200000000ff */
[C---:B------:R-:W-:Y:S01]  /*2a30*/  FFMA R19, R15.reuse, R4, R19 ;  /* 0x000000040f137223 */ /* 0x040fe20000000013 */
[----:B------:R-:W2:Y:S01]  /*2a40*/  LDS R35, [R6+0x800] ;  /* 0x0008000006237984 */ /* 0x000ea20000000800 */
[-C--:B---3--:R-:W-:Y:S01]  /*2a50*/  FFMA R26, R12, R29.reuse, R23 ;  /* 0x0000001d0c1a7223 */ /* 0x088fe20000000017 */
[----:B------:R-:W-:Y:S01]  /*2a60*/  FFMA R24, R0, R29, RZ ;  /* 0x0000001d00187223 */ /* 0x000fe200000000ff */
[----:B------:R-:W-:Y:S01]  /*2a70*/  FFMA R13, R15, R10, R13 ;  /* 0x0000000a0f0d7223 */ /* 0x000fe2000000000d */
[----:B------:R-:W3:Y:S01]  /*2a80*/  LDS R21, [R6+0x1600] ;  /* 0x0016000006157984 */ /* 0x000ee20000000800 */
[----:B----4-:R-:W-:Y:S01]  /*2a90*/  FFMA R15, R11, R22, R14 ;  /* 0x000000160b0f7223 */ /* 0x010fe2000000000e */
[----:B------:R-:W-:-:S02]  /*2aa0*/  FFMA R19, R22, R9, R19 ;  /* 0x0000000916137223 */ /* 0x000fc40000000013 */
[----:B------:R-:W4:Y:S01]  /*2ab0*/  LDS R40, [R6+0xf00] ;  /* 0x000f000006287984 */ /* 0x000f220000000800 */
[-C--:B-----5:R-:W-:Y:S01]  /*2ac0*/  FFMA R14, R2, R39.reuse, R43 ;  /* 0x00000027020e7223 */ /* 0x0a0fe2000000002b */
[----:B------:R-:W-:Y:S02]  /*2ad0*/  FFMA R39, R7, R39, R26 ;  /* 0x0000002707277223 */ /* 0x000fe4000000001a */
[----:B------:R-:W5:Y:S01]  /*2ae0*/  LDS R27, [R6+0xf80] ;  /* 0x000f8000061b7984 */ /* 0x000f620000000800 */
[----:B0-----:R-:W-:-:S03]  /*2af0*/  FFMA R33, R11, R33, R24 ;  /* 0x000000210b217223 */ /* 0x001fc60000000018 */
[----:B------:R-:W0:Y:S01]  /*2b00*/  LDS R42, [R6+0x1000] ;  /* 0x00100000062a7984 */ /* 0x000e220000000800 */
[-C--:B------:R-:W-:Y:S01]  /*2b10*/  FFMA R24, R0, R31.reuse, RZ ;  /* 0x0000001f00187223 */ /* 0x080fe200000000ff */
[----:B------:R-:W-:Y:S02]  /*2b20*/  FFMA R34, R12, R31, R33 ;  /* 0x0000001f0c227223 */ /* 0x000fe40000000021 */
[----:B------:R-:W0:Y:S01]  /*2b30*/  LDS R25, [R6+0x1700] ;  /* 0x0017000006197984 */ /* 0x000e220000000800 */
[-C--:B------:R-:W-:Y:S01]  /*2b40*/  FFMA R26, R0, R17.reuse, RZ ;  /* 0x00000011001a7223 */ /* 0x080fe200000000ff */
[C---:B------:R-:W-:Y:S01]  /*2b50*/  FFMA R46, R17.reuse, R4, R14 ;  /* 0x00000004112e7223 */ /* 0x040fe2000000000e */
[----:B------:R-:W-:Y:S01]  /*2b60*/  FFMA R22, R12, R17, R15 ;  /* 0x000000110c167223 */ /* 0x000fe2000000000f */
[----:B------:R-:W0:Y:S01]  /*2b70*/  LDS R30, [R6+0x1680] ;  /* 0x00168000061e7984 */ /* 0x000e220000000800 */
[----:B------:R-:W-:Y:S01]  /*2b80*/  FFMA R39, R8, R38, R39 ;  /* 0x0000002608277223 */ /* 0x000fe20000000027 */
[----:B------:R-:W-:-:S02]  /*2b90*/  FFMA R14, R17, R10, R19 ;  /* 0x0000000a110e7223 */ /* 0x000fc40000000013 */
[----:B------:R-:W0:Y:S01]  /*2ba0*/  LDS R32, [R6+0x1780] ;  /* 0x0017800006207984 */ /* 0x000e220000000800 */
[----:B-1----:R-:W-:-:S03]  /*2bb0*/  FFMA R37, R11, R37, R24 ;  /* 0x000000250b257223 */ /* 0x002fc60000000018 */
[----:B------:R-:W1:Y:S01]  /*2bc0*/  LDS R44, [R6+0x1080] ;  /* 0x00108000062c7984 */ /* 0x000e620000000800 */
[-C--:B------:R-:W-:Y:S01]  /*2bd0*/  FFMA R15, R11, R28.reuse, R26 ;  /* 0x0000001c0b0f7223 */ /* 0x080fe2000000001a */
[----:B------:R-:W-:Y:S02]  /*2be0*/  FFMA R31, R9, R28, R46 ;  /* 0x0000001c091f7223 */ /* 0x000fe4000000002e */
[----:B------:R-:W1:Y:S01]  /*2bf0*/  LDS R29, [R6+0x1800] ;  /* 0x00180000061d7984 */ /* 0x000e620000000800 */
[-C--:B--2---:R-:W-:Y:S01]  /*2c00*/  FFMA R39, R2, R41.reuse, R39 ;  /* 0x0000002902277223 */ /* 0x084fe20000000027 */
[----:B------:R-:W-:Y:S01]  /*2c10*/  FFMA R17, R7, R41, R34 ;  /* 0x0000002907117223 */ /* 0x000fe20000000022 */
[C---:B------:R-:W-:Y:S01]  /*2c20*/  FFMA R28, R12.reuse, R35, R37 ;  /* 0x000000230c1c7223 */ /* 0x040fe20000000025 */
[----:B------:R-:W2:Y:S01]  /*2c30*/  LDS R36, [R6+0x1880] ;  /* 0x0018800006247984 */ /* 0x000ea20000000800 */
[----:B---3--:R-:W-:-:S03]  /*2c40*/  FFMA R24, R12, R21, R15 ;  /* 0x000000150c187223 */ /* 0x008fc6000000000f */
[----:B------:R-:W3:Y:S01]  /*2c50*/  LDS R19, [R6+0x1980] ;  /* 0x0019800006137984 */ /* 0x000ee20000000800 */
[-C--:B------:R-:W-:Y:S01]  /*2c60*/  FFMA R26, R0, R21.reuse, RZ ;  /* 0x00000015001a7223 */ /* 0x080fe200000000ff */
[-C--:B------:R-:W-:Y:S01]  /*2c70*/  FFMA R34, R4, R21.reuse, R39 ;  /* 0x0000001504227223 */ /* 0x080fe20000000027 */
[----:B------:R-:W-:Y:S01]  /*2c80*/  FFMA R15, R10, R21, R31 ;  /* 0x000000150a0f7223 */ /* 0x000fe2000000001f */
[----:B----4-:R-:W-:Y:S01]  /*2c90*/  FFMA R31, R8, R40, R17 ;  /* 0x00000028081f7223 */ /* 0x010fe20000000011 */
[----:B------:R-:W4:Y:S01]  /*2ca0*/  LDS R33, [R6+0x1900] ;  /* 0x0019000006217984 */ /* 0x000f220000000800 */
[-C--:B-----5:R-:W-:Y:S02]  /*2cb0*/  FFMA R21, R7, R27.reuse, R28 ;  /* 0x0000001b07157223 */ /* 0x0a0fe4000000001c */
[----:B------:R-:W-:Y:S01]  /*2cc0*/  FFMA R31, R2, R27, R31 ;  /* 0x0000001b021f7223 */ /* 0x000fe2000000001f */
[----:B------:R-:W5:Y:S01]  /*2cd0*/  LDS R23, [R6+0x1a00] ;  /* 0x001a000006177984 */ /* 0x000f620000000800 */
[----:B0-----:R-:W-:-:S03]  /*2ce0*/  FFMA R27, R8, R42, R21 ;  /* 0x0000002a081b7223 */ /* 0x001fc60000000015 */
[----:B------:R-:W0:Y:S01]  /*2cf0*/  LDS R21, [R6+0x1a80] ;  /* 0x001a800006157984 */ /* 0x000e220000000800 */
[----:B------:R-:W-:-:S03]  /*2d00*/  FFMA R28, R4, R25, R31 ;  /* 0x00000019041c7223 */ /* 0x000fc6000000001f */
[----:B------:R-:W0:Y:S01]  /*2d10*/  LDS R31, [R6+0x1c80] ;  /* 0x001c8000061f7984 */ /* 0x000e220000000800 */
[-C--:B------:R-:W-:Y:S01]  /*2d20*/  FFMA R17, R11, R30.reuse, R26 ;  /* 0x0000001e0b117223 */ /* 0x080fe2000000001a */
[----:B------:R-:W-:Y:S01]  /*2d30*/  FFMA R35, R9, R30, R34 ;  /* 0x0000001e09237223 */ /* 0x000fe20000000022 */
[-C--:B------:R-:W-:Y:S01]  /*2d40*/  FFMA R26, R0, R25.reuse, RZ ;  /* 0x00000019001a7223 */ /* 0x080fe200000000ff */
[----:B------:R-:W0:Y:S01]  /*2d50*/  LDS R30, [R6+0x1d00] ;  /* 0x001d0000061e7984 */ /* 0x000e220000000800 */
[-C--:B------:R-:W-:Y:S01]  /*2d60*/  FFMA R42, R12, R25.reuse, R17 ;  /* 0x000000190c2a7223 */ /* 0x080fe20000000011 */
[----:B------:R-:W-:Y:S01]  /*2d70*/  FFMA R17, R10, R25, R35 ;  /* 0x000000190a117223 */ /* 0x000fe20000000023 */
[-C--:B------:R-:W-:Y:S01]  /*2d80*/  FFMA R25, R11, R32.reuse, R26 ;  /* 0x000000200b197223 */ /* 0x080fe2000000001a */
[----:B------:R-:W-:Y:S01]  /*2d90*/  FFMA R37, R9, R32, R28 ;  /* 0x0000002009257223 */ /* 0x000fe2000000001c */
[----:B-1----:R-:W-:Y:S01]  /*2da0*/  FFMA R35, R2, R44, R27 ;  /* 0x0000002c02237223 */ /* 0x002fe2000000001b */
[----:B------:R-:W1:Y:S01]  /*2db0*/  LDS R26, [R6+0x1b00] ;  /* 0x001b0000061a7984 */ /* 0x000e620000000800 */
[----:B------:R-:W-:-:S03]  /*2dc0*/  FFMA R34, R0, R29, RZ ;  /* 0x0000001d00227223 */ /* 0x000fc600000000ff */
[----:B------:R-:W1:Y:S01]  /*2dd0*/  LDS R27, [R6+0x1b80] ;  /* 0x001b8000061b7984 */ /* 0x000e620000000800 */
[-C--:B------:R-:W-:Y:S01]  /*2de0*/  FFMA R38, R4, R29.reuse, R35 ;  /* 0x0000001d04267223 */ /* 0x080fe20000000023 */
[-C--:B------:R-:W-:Y:S01]  /*2df0*/  FFMA R44, R12, R29.reuse, R25 ;  /* 0x0000001d0c2c7223 */ /* 0x080fe20000000019 */
[----:B------:R-:W-:Y:S01]  /*2e00*/  FFMA R0, R10, R29, R37 ;  /* 0x0000001d0a007223 */ /* 0x000fe20000000025 */
[----:B------:R-:W1:Y:S01]  /*2e10*/  LDS R32, [R6+0x1d80] ;  /* 0x001d800006207984 */ /* 0x000e620000000800 */
[-C--:B--2---:R-:W-:Y:S01]  /*2e20*/  FFMA R11, R11, R36.reuse, R34 ;  /* 0x000000240b0b7223 */ /* 0x084fe20000000022 */
[----:B------:R-:W-:Y:S02]  /*2e30*/  FFMA R25, R9, R36, R38 ;  /* 0x0000002409197223 */ /* 0x000fe40000000026 */
[----:B------:R-:W2:Y:S01]  /*2e40*/  LDS R28, [R6+0x1c00] ;  /* 0x001c0000061c7984 */ /* 0x000ea20000000800 */
[----:B---3--:R-:W-:-:S03]  /*2e50*/  FFMA R19, R7, R19, R16 ;  /* 0x0000001307137223 */ /* 0x008fc60000000010 */
[----:B------:R-:W3:Y:S01]  /*2e60*/  LDS R48, [R6+0x1e00] ;  /* 0x001e000006307984 */ /* 0x000ee20000000800 */
[-C--:B----4-:R-:W-:Y:S01]  /*2e70*/  FFMA R46, R12, R33.reuse, R11 ;  /* 0x000000210c2e7223 */ /* 0x090fe2000000000b */
[----:B------:R-:W-:Y:S02]  /*2e80*/  FFMA R11, R10, R33, R25 ;  /* 0x000000210a0b7223 */ /* 0x000fe40000000019 */
[----:B------:R-:W4:Y:S01]  /*2e90*/  LDS R47, [R6+0x1e80] ;  /* 0x001e8000062f7984 */ /* 0x000f220000000800 */
[----:B-----5:R-:W-:-:S03]  /*2ea0*/  FFMA R12, R8, R23, R19 ;  /* 0x00000017080c7223 */ /* 0x020fc60000000013 */
[----:B------:R-:W5:Y:S01]  /*2eb0*/  LDS R49, [R6+0x1f80] ;  /* 0x001f800006317984 */ /* 0x000f620000000800 */
[----:B0-----:R-:W-:Y:S01]  /*2ec0*/  FFMA R25, R7, R21, R18 ;  /* 0x0000001507197223 */ /* 0x001fe20000000012 */
[----:B------:R-:W-:Y:S02]  /*2ed0*/  FFMA R35, R21, R2, R12 ;  /* 0x0000000215237223 */ /* 0x000fe4000000000c */
[----:B------:R-:W0:Y:S01]  /*2ee0*/  LDS R51, [R6+0x2080] ;  /* 0x0020800006337984 */ /* 0x000e220000000800 */
[----:B------:R-:W-:-:S03]  /*2ef0*/  FFMA R33, R7, R31, R22 ;  /* 0x0000001f07217223 */ /* 0x000fc60000000016 */
[----:B------:R-:W0:Y:S01]  /*2f00*/  LDS R52, [R6+0x2000] ;  /* 0x0020000006347984 */ /* 0x000e220000000800 */
[----:B------:R-:W-:-:S03]  /*2f10*/  FFMA R33, R8, R30, R33 ;  /* 0x0000001e08217223 */ /* 0x000fc60000000021 */
[----:B------:R-:W0:Y:S04]  /*2f20*/  LDS R54, [R6+0x2100] ;  /* 0x0021000006367984 */ /* 0x000e280000000800 */
[----:B------:R-:W0:Y:S01]  /*2f30*/  LDS R50, [R6+0x1f00] ;  /* 0x001f000006327984 */ /* 0x000e220000000800 */
[----:B-1----:R-:W-:-:S03]  /*2f40*/  FFMA R26, R8, R26, R25 ;  /* 0x0000001a081a7223 */ /* 0x002fc60000000019 */
[----:B------:R-:W1:Y:S01]  /*2f50*/  LDS R56, [R6+0x2180] ;  /* 0x0021800006387984 */ /* 0x000e620000000800 */
[----:B------:R-:W-:Y:S01]  /*2f60*/  FFMA R29, R7, R27, R20 ;  /* 0x0000001b071d7223 */ /* 0x000fe20000000014 */
[----:B------:R-:W-:Y:S02]  /*2f70*/  FFMA R27, R27, R2, R26 ;  /* 0x000000021b1b7223 */ /* 0x000fe4000000001a */
[----:B------:R-:W1:Y:S01]  /*2f80*/  LDS R36, [R6+0x2300] ;  /* 0x0023000006247984 */ /* 0x000e620000000800 */
[-C--:B------:R-:W-:Y:S01]  /*2f90*/  FFMA R25, R7, R32.reuse, R24 ;  /* 0x0000002007197223 */ /* 0x080fe20000000018 */
[----:B------:R-:W-:Y:S02]  /*2fa0*/  FFMA R33, R2, R32, R33 ;  /* 0x0000002002217223 */ /* 0x000fe40000000021 */
[----:B------:R-:W1:Y:S01]  /*2fb0*/  LDS R39, [R6+0x2380] ;  /* 0x0023800006277984 */ /* 0x000e620000000800 */
[----:B--2---:R-:W-:-:S03]  /*2fc0*/  FFMA R28, R8, R28, R29 ;  /* 0x0000001c081c7223 */ /* 0x004fc6000000001d */
[----:B------:R-:W2:Y:S01]  /*2fd0*/  LDS R34, [R6+0x2200] ;  /* 0x0022000006227984 */ /* 0x000ea20000000800 */
[----:B---3--:R-:W-:Y:S01]  /*2fe0*/  FFMA R53, R8, R48, R25 ;  /* 0x0000003008357223 */ /* 0x008fe20000000019 */
[----:B------:R-:W-:Y:S02]  /*2ff0*/  FFMA R31, R31, R2, R28 ;  /* 0x000000021f1f7223 */ /* 0x000fe4000000001c */
[----:B------:R-:W3:Y:S01]  /*3000*/  LDS R38, [R6+0x2400] ;  /* 0x0024000006267984 */ /* 0x000ee20000000800 */
[CC--:B----4-:R-:W-:Y:S01]  /*3010*/  FFMA R25, R7.reuse, R47.reuse, R42 ;  /* 0x0000002f07197223 */ /* 0x0d0fe2000000002a */
[----:B------:R-:W-:Y:S02]  /*3020*/  FFMA R53, R2, R47, R53 ;  /* 0x0000002f02357223 */ /* 0x000fe40000000035 */
[----:B------:R-:W4:Y:S01]  /*3030*/  LDS R40, [R6+0x2500] ;  /* 0x0025000006287984 */ /* 0x000f220000000800 */
[----:B-----5:R-:W-:-:S03]  /*3040*/  FFMA R29, R7, R49, R44 ;  /* 0x00000031071d7223 */ /* 0x020fc6000000002c */
[----:B------:R-:W5:Y:S01]  /*3050*/  LDS R45, [R6+0x2600] ;  /* 0x00260000062d7984 */ /* 0x000f620000000800 */
[----:B0-----:R-:W-:-:S03]  /*3060*/  FFMA R7, R7, R51, R46 ;  /* 0x0000003307077223 */ /* 0x001fc6000000002e */
[----:B------:R-:W0:Y:S01]  /*3070*/  LDS R19, [R6+0x2700] ;  /* 0x0027000006137984 */ /* 0x000e220000000800 */
[----:B------:R-:W-:-:S03]  /*3080*/  FFMA R52, R8, R52, R29 ;  /* 0x0000003408347223 */ /* 0x000fc6000000001d */
[----:B------:R-:W0:Y:S01]  /*3090*/  LDS R21, [R6+0x2800] ;  /* 0x0028000006157984 */ /* 0x000e220000000800 */
[----:B------:R-:W-:Y:S01]  /*30a0*/  FFMA R29, R8, R54, R7 ;  /* 0x00000036081d7223 */ /* 0x000fe20000000007 */
[----:B------:R-:W-:Y:S02]  /*30b0*/  FFMA R52, R2, R51, R52 ;  /* 0x0000003302347223 */ /* 0x000fe40000000034 */
[----:B------:R-:W0:Y:S01]  /*30c0*/  LDS R23, [R6+0x2900] ;  /* 0x0029000006177984 */ /* 0x000e220000000800 */
[----:B------:R-:W-:-:S03]  /*30d0*/  FFMA R25, R8, R50, R25 ;  /* 0x0000003208197223 */ /* 0x000fc60000000019 */
[----:B------:R-:W0:Y:S01]  /*30e0*/  LDS R37, [R6+0x2280] ;  /* 0x0022800006257984 */ /* 0x000e220000000800 */
[C---:B------:R-:W-:Y:S01]  /*30f0*/  FFMA R22, R2.reuse, R49, R25 ;  /* 0x0000003102167223 */ /* 0x040fe20000000019 */
[----:B-1----:R-:W-:Y:S02]  /*3100*/  FFMA R56, R2, R56, R29 ;  /* 0x0000003802387223 */ /* 0x002fe4000000001d */
[----:B------:R-:W1:Y:S01]  /*3110*/  LDS R41, [R6+0x2480] ;  /* 0x0024800006297984 */ /* 0x000e620000000800 */
[----:B------:R-:W-:-:S03]  /*3120*/  FFMA R2, R4, R36, R27 ;  /* 0x0000002404027223 */ /* 0x000fc6000000001b */
[----:B------:R-:W1:Y:S01]  /*3130*/  LDS R43, [R6+0x2580] ;  /* 0x00258000062b7984 */ /* 0x000e620000000800 */
[----:B------:R-:W-:-:S03]  /*3140*/  FFMA R39, R9, R39, R2 ;  /* 0x0000002709277223 */ /* 0x000fc60000000002 */
[----:B------:R-:W1:Y:S01]  /*3150*/  LDS R55, [R6+0x2680] ;  /* 0x0026800006377984 */ /* 0x000e620000000800 */
[----:B--2---:R-:W-:-:S03]  /*3160*/  FFMA R34, R4, R34, R35 ;  /* 0x0000002204227223 */ /* 0x004fc60000000023 */
[----:B------:R-:W2:Y:S01]  /*3170*/  LDS R18, [R6+0x2780] ;  /* 0x0027800006127984 */ /* 0x000ea20000000800 */
[----:B---3--:R-:W-:Y:S01]  /*3180*/  FFMA R8, R4, R38, R31 ;  /* 0x0000002604087223 */ /* 0x008fe2000000001f */
[----:B------:R-:W-:Y:S02]  /*3190*/  FFMA R39, R38, R10, R39 ;  /* 0x0000000a26277223 */ /* 0x000fe40000000027 */
[----:B------:R-:W3:Y:S01]  /*31a0*/  LDS R12, [R6+0x2880] ;  /* 0x00288000060c7984 */ /* 0x000ee20000000800 */
[----:B----4-:R-:W-:-:S03]  /*31b0*/  FFMA R20, R4, R40, R33 ;  /* 0x0000002804147223 */ /* 0x010fc60000000021 */
[----:B------:R-:W4:Y:S01]  /*31c0*/  LDS R16, [R6+0x2980] ;  /* 0x0029800006107984 */ /* 0x000f220000000800 */
[----:B-----5:R-:W-:-:S03]  /*31d0*/  FFMA R2, R4, R45, R53 ;  /* 0x0000002d04027223 */ /* 0x020fc60000000035 */
[----:B------:R5:W4:Y:S01]  /*31e0*/  LDS R30, [R6+0x2a00] ;  /* 0x002a0000061e7984 */ /* 0x000b220000000800 */
[C---:B0-----:R-:W-:Y:S01]  /*31f0*/  FFMA R25, R4.reuse, R19, R22 ;  /* 0x0000001304197223 */ /* 0x041fe20000000016 */
[C---:B------:R-:W-:Y:S01]  /*3200*/  FFMA R27, R4.reuse, R21, R52 ;  /* 0x00000015041b7223 */ /* 0x040fe20000000034 */
[----:B-----5:R-:W0:Y:S01]  /*3210*/  LDC.64 R6, c[0x0][0x380] ;  /* 0x0000e000ff067b82 */ /* 0x020e220000000a00 */
[----:B------:R-:W-:Y:S01]  /*3220*/  FFMA R29, R4, R23, R56 ;  /* 0x00000017041d7223 */ /* 0x000fe20000000038 */
[C---:B------:R-:W-:Y:S01]  /*3230*/  FFMA R37, R9.reuse, R37, R34 ;  /* 0x0000002509257223 */ /* 0x040fe20000000022 */
[----:B-1----:R-:W-:-:S03]  /*3240*/  FFMA R41, R9, R41, R8 ;  /* 0x0000002909297223 */ /* 0x002fc60000000008 */
[-C--:B------:R-:W-:Y:S01]  /*3250*/  FFMA R37, R36, R10.reuse, R37 ;  /* 0x0000000a24257223 */ /* 0x080fe20000000025 */
[C---:B------:R-:W-:Y:S01]  /*3260*/  FFMA R43, R9.reuse, R43, R20 ;  /* 0x0000002b092b7223 */ /* 0x040fe20000000014 */
[----:B------:R-:W-:Y:S01]  /*3270*/  FFMA R41, R40, R10, R41 ;  /* 0x0000000a28297223 */ /* 0x000fe20000000029 */
[C---:B------:R-:W-:Y:S02]  /*3280*/  FFMA R55, R9.reuse, R55, R2 ;  /* 0x0000003709377223 */ /* 0x040fe40000000002 */
[C---:B------:R-:W-:Y:S01]  /*3290*/  FFMA R43, R10.reuse, R45, R43 ;  /* 0x0000002d0a2b7223 */ /* 0x040fe2000000002b */
[C---:B--2---:R-:W-:Y:S01]  /*32a0*/  FFMA R18, R9.reuse, R18, R25 ;  /* 0x0000001209127223 */ /* 0x044fe20000000019 */
[----:B------:R-:W-:Y:S01]  /*32b0*/  FFMA R55, R10, R19, R55 ;  /* 0x000000130a377223 */ /* 0x000fe20000000037 */
[----:B---3--:R-:W-:Y:S01]  /*32c0*/  FFMA R12, R9, R12, R27 ;  /* 0x0000000c090c7223 */ /* 0x008fe2000000001b */
[----:B0-----:R-:W-:-:S04]  /*32d0*/  IMAD.WIDE.U32 R6, R78, 0x4, R6 ;  /* 0x000000044e067825 */ /* 0x001fc800078e0006 */
[C---:B------:R-:W-:Y:S01]  /*32e0*/  FFMA R21, R10.reuse, R21, R18 ;  /* 0x000000150a157223 */ /* 0x040fe20000000012 */
[----:B----4-:R-:W-:Y:S01]  /*32f0*/  FFMA R29, R9, R16, R29 ;  /* 0x00000010091d7223 */ /* 0x010fe2000000001d */
[C---:B------:R-:W-:Y:S01]  /*3300*/  FFMA R23, R10.reuse, R23, R12 ;  /* 0x000000170a177223 */ /* 0x040fe2000000000c */
[----:B------:R-:W-:Y:S02]  /*3310*/  STG.E desc[UR8][R6.64], R3 ;  /* 0x0000000306007986 */ /* 0x000fe4000c101908 */
[----:B------:R-:W-:Y:S02]  /*3320*/  FFMA R29, R10, R30, R29 ;  /* 0x0000001e0a1d7223 */ /* 0x000fe4000000001d */
[----:B------:R-:W-:Y:S04]  /*3330*/  STG.E desc[UR8][R6.64+0x100], R5 ;  /* 0x0001000506007986 */ /* 0x000fe8000c101908 */
        /* <DEDUP_REMOVED lines=13> */
[----:B------:R-:W-:Y:S01]  /*3410*/  STG.E desc[UR8][R6.64+0x3f00], R29 ;  /* 0x003f001d06007986 */ /* 0x000fe2000c101908 */
[----:B------:R-:W-:Y:S05]  /*3420*/  EXIT ;  /* 0x000000000000794d */ /* 0x000fea0003800000 */
.L_x_8:
[----:B------:R-:W-:-:S00]  /*3430*/  BRA `(.L_x_8) ;  /* 0xfffffffc00fc7947 */ /* 0x000fc0000383ffff */
[----:B------:R-:W-:-:S00]  /*3440*/  NOP ;  /* 0x0000000000007918 */ /* 0x000fc00000000000 */
        /* <DEDUP_REMOVED lines=11> */
.L_x_9:


//--------------------- .nv.shared.main_kernel    --------------------------
	.section	.nv.shared.main_kernel,"aw",@nobits
	.sectionflags	@""
	.align	4
.nv.shared.main_kernel:
	.zero		39168


//--------------------- .nv.shared.reserved.0     --------------------------
	.section	.nv.shared.reserved.0,"aw",@nobits
	.weak		__nv_reservedSMEM_offset_0_alias
	.size		__nv_reservedSMEM_offset_0_alias, 0, 64
	.other		__nv_reservedSMEM_offset_0_alias,@"STO_CUDA_RESERVED_SHARED STV_DEFAULT"
__nv_reservedSMEM_offset_0_alias:
	.zero		0
	.zero		64


//--------------------- .nv.constant0.main_kernel --------------------------
	.section	.nv.constant0.main_kernel,"a",@progbits
	.sectionflags	@""
	.align	4
.nv.constant0.main_kernel:
	.zero		920


//--------------------- SYMBOLS --------------------------

	.type		.nv.reservedSmem.offset0,@object
	.size		.nv.reservedSmem.offset0,0x4
	.type		.nv.reservedSmem.cap,@object
	.size		.nv.reservedSmem.cap,0x4
